	.target	sm_100a

	.elftype	@"ET_EXEC"


//--------------------- .note.nv.tkinfo           --------------------------
	.section	.note.nv.tkinfo,"",@"SHT_NOTE"
	.sectionflags	@"SHF_NOTE_NV_TKINFO"
	.tkinfo
        /*0018*/ 	.word	0x00000002
        /*0030*/ 	.string	""
        /*0030*/ 	.string	"ptxas"
        /*0030*/ 	.string	"Cuda compilation tools, release 13.0, V13.0.88"
        /*0030*/ 	.string	"Build cuda_13.0.r13.0/compiler.36424714_0"
        /*0030*/ 	.string	"-arch sm_100a -m 64 "



//--------------------- .note.nv.cuinfo           --------------------------
	.section	.note.nv.cuinfo,"",@"SHT_NOTE"
	.sectionflags	@"SHF_NOTE_NV_CUINFO"
        /*0018*/ 	.short	0x0002
        /*001a*/ 	.short	0x0064
        /*001c*/ 	.short	0x0082
	.zero		2


//--------------------- .nv.info                  --------------------------
	.section	.nv.info,"",@"SHT_CUDA_INFO"
	.align	4


	//----- nvinfo : EIATTR_REGCOUNT
	.align		4
        /*0000*/ 	.byte	0x04, 0x2f
        /*0002*/ 	.short	(.L_19 - .L_18)
	.align		4
.L_18:
        /*0004*/ 	.word	index@(_ZN7cutlass13device_kernelINS_4gemm6kernel13GemmUniversalIN4cute5tupleIJiiiiEEENS1_10collective13CollectiveMmaINS1_35MainloopSm100TmaUmmaWarpSpecializedILi26ELi2ELi4ENS5_IJNS4_1CILi2EEESB_NSA_ILi1EEEEEEEENS5_IJNSA_ILi128EEESF_NSA_ILi64EEEEEENS_12float_e4m3_tENS5_IJlSC_lEEESI_SJ_NS4_8TiledMMAINS4_8MMA_AtomIJNS4_10MMA_TraitsINS4_25SM100_MMA_F8F6F4_2x1SM_SSEJSI_SI_fSF_SF_NS4_17integral_constantINS4_4UMMA5MajorELSQ_0EEESR_NSO_INSP_7ScaleInELSS_0EEEST_EEEEEENS4_6LayoutINS5_IJSC_SC_SC_EEENS5_IJNSA_ILi0EEESY_SY_EEEEENS5_IJNS4_10UnderscoreES11_S11_EEEEENS4_28SM100_TMA_2SM_LOAD_MULTICASTENS4_14ComposedLayoutINS4_7SwizzleILi2ELi4ELi3EEENS4_18smem_ptr_flag_bitsILi8EEENSW_INS5_IJNSA_ILi8EEESG_EEENS5_IJSG_SC_EEEEEEEvNS4_8identityENS4_18SM100_TMA_2SM_LOADES1E_vS1F_EENS_8epilogue10collective18CollectiveEpilogueINS1I_23Sm100TmaWarpSpecializedILi2ELi2ELi32ELb0ELb0EEEJNS5_IJSG_SF_SG_EEENS5_IJNSW_ISG_SC_EENSW_INS5_IJNSA_ILi32EEESB_EEENS5_IJSC_SG_EEEEEEEESI_SJ_SI_SJ_NS1I_6fusion15FusionCallbacksIS1M_NS1U_17LinearCombinationISI_fSI_fLNS_15FloatRoundStyleE2EEES1N_S1T_JEEENS4_5SM1004TMEM4LOAD26SM100_TMEM_LOAD_32dp32b32xENS4_13SM90_TMA_LOADENS15_INS16_ILi1ELi4ELi3EEES19_NSW_INS5_IJS1A_S1P_EEENS5_IJS1P_SC_EEEEEEENS4_39AutoVectorizingCopyWithAssumedAlignmentILi128EEENS4_14SM90_TMA_STOREES29_S2B_S2B_EEEvvEEEEvNT_6ParamsE)
        /*0008*/ 	.word	0x00000072


	//----- nvinfo : EIATTR_FRAME_SIZE
	.align		4
.L_19:
        /*000c*/ 	.byte	0x04, 0x11
        /*000e*/ 	.short	(.L_21 - .L_20)
	.align		4
.L_20:
        /*0010*/ 	.word	index@($__internal_2_$__cuda_sm10x_tcgen05_guardrail_trap_unallocated_columns_being_dealloced)
        /*0014*/ 	.word	0x00000000


	//----- nvinfo : EIATTR_FRAME_SIZE
	.align		4
.L_21:
        /*0018*/ 	.byte	0x04, 0x11
        /*001a*/ 	.short	(.L_23 - .L_22)
	.align		4
.L_22:
        /*001c*/ 	.word	index@($__internal_1_$__cuda_sm10x_tcgen05_guardrail_trap_phase_invalid_during_alloc)
        /*0020*/ 	.word	0x00000000


	//----- nvinfo : EIATTR_FRAME_SIZE
	.align		4
.L_23:
        /*0024*/ 	.byte	0x04, 0x11
        /*0026*/ 	.short	(.L_25 - .L_24)
	.align		4
.L_24:
        /*0028*/ 	.word	index@($__internal_0_$__cuda_sm10x_tcgen05_guardrail_trap_col_being_dealloced_not_returned_by_alloc)
        /*002c*/ 	.word	0x00000000


	//----- nvinfo : EIATTR_FRAME_SIZE
	.align		4
.L_25:
        /*0030*/ 	.byte	0x04, 0x11
        /*0032*/ 	.short	(.L_27 - .L_26)
	.align		4
.L_26:
        /*0034*/ 	.word	index@(_ZN7cutlass13device_kernelINS_4gemm6kernel13GemmUniversalIN4cute5tupleIJiiiiEEENS1_10collective13CollectiveMmaINS1_35MainloopSm100TmaUmmaWarpSpecializedILi26ELi2ELi4ENS5_IJNS4_1CILi2EEESB_NSA_ILi1EEEEEEEENS5_IJNSA_ILi128EEESF_NSA_ILi64EEEEEENS_12float_e4m3_tENS5_IJlSC_lEEESI_SJ_NS4_8TiledMMAINS4_8MMA_AtomIJNS4_10MMA_TraitsINS4_25SM100_MMA_F8F6F4_2x1SM_SSEJSI_SI_fSF_SF_NS4_17integral_constantINS4_4UMMA5MajorELSQ_0EEESR_NSO_INSP_7ScaleInELSS_0EEEST_EEEEEENS4_6LayoutINS5_IJSC_SC_SC_EEENS5_IJNSA_ILi0EEESY_SY_EEEEENS5_IJNS4_10UnderscoreES11_S11_EEEEENS4_28SM100_TMA_2SM_LOAD_MULTICASTENS4_14ComposedLayoutINS4_7SwizzleILi2ELi4ELi3EEENS4_18smem_ptr_flag_bitsILi8EEENSW_INS5_IJNSA_ILi8EEESG_EEENS5_IJSG_SC_EEEEEEEvNS4_8identityENS4_18SM100_TMA_2SM_LOADES1E_vS1F_EENS_8epilogue10collective18CollectiveEpilogueINS1I_23Sm100TmaWarpSpecializedILi2ELi2ELi32ELb0ELb0EEEJNS5_IJSG_SF_SG_EEENS5_IJNSW_ISG_SC_EENSW_INS5_IJNSA_ILi32EEESB_EEENS5_IJSC_SG_EEEEEEEESI_SJ_SI_SJ_NS1I_6fusion15FusionCallbacksIS1M_NS1U_17LinearCombinationISI_fSI_fLNS_15FloatRoundStyleE2EEES1N_S1T_JEEENS4_5SM1004TMEM4LOAD26SM100_TMEM_LOAD_32dp32b32xENS4_13SM90_TMA_LOADENS15_INS16_ILi1ELi4ELi3EEES19_NSW_INS5_IJS1A_S1P_EEENS5_IJS1P_SC_EEEEEEENS4_39AutoVectorizingCopyWithAssumedAlignmentILi128EEENS4_14SM90_TMA_STOREES29_S2B_S2B_EEEvvEEEEvNT_6ParamsE)
        /*0038*/ 	.word	0x00000000


	//----- nvinfo : EIATTR_MIN_STACK_SIZE
	.align		4
.L_27:
        /*003c*/ 	.byte	0x04, 0x12
        /*003e*/ 	.short	(.L_29 - .L_28)
	.align		4
.L_28:
        /*0040*/ 	.word	index@(_ZN7cutlass13device_kernelINS_4gemm6kernel13GemmUniversalIN4cute5tupleIJiiiiEEENS1_10collective13CollectiveMmaINS1_35MainloopSm100TmaUmmaWarpSpecializedILi26ELi2ELi4ENS5_IJNS4_1CILi2EEESB_NSA_ILi1EEEEEEEENS5_IJNSA_ILi128EEESF_NSA_ILi64EEEEEENS_12float_e4m3_tENS5_IJlSC_lEEESI_SJ_NS4_8TiledMMAINS4_8MMA_AtomIJNS4_10MMA_TraitsINS4_25SM100_MMA_F8F6F4_2x1SM_SSEJSI_SI_fSF_SF_NS4_17integral_constantINS4_4UMMA5MajorELSQ_0EEESR_NSO_INSP_7ScaleInELSS_0EEEST_EEEEEENS4_6LayoutINS5_IJSC_SC_SC_EEENS5_IJNSA_ILi0EEESY_SY_EEEEENS5_IJNS4_10UnderscoreES11_S11_EEEEENS4_28SM100_TMA_2SM_LOAD_MULTICASTENS4_14ComposedLayoutINS4_7SwizzleILi2ELi4ELi3EEENS4_18smem_ptr_flag_bitsILi8EEENSW_INS5_IJNSA_ILi8EEESG_EEENS5_IJSG_SC_EEEEEEEvNS4_8identityENS4_18SM100_TMA_2SM_LOADES1E_vS1F_EENS_8epilogue10collective18CollectiveEpilogueINS1I_23Sm100TmaWarpSpecializedILi2ELi2ELi32ELb0ELb0EEEJNS5_IJSG_SF_SG_EEENS5_IJNSW_ISG_SC_EENSW_INS5_IJNSA_ILi32EEESB_EEENS5_IJSC_SG_EEEEEEEESI_SJ_SI_SJ_NS1I_6fusion15FusionCallbacksIS1M_NS1U_17LinearCombinationISI_fSI_fLNS_15FloatRoundStyleE2EEES1N_S1T_JEEENS4_5SM1004TMEM4LOAD26SM100_TMEM_LOAD_32dp32b32xENS4_13SM90_TMA_LOADENS15_INS16_ILi1ELi4ELi3EEES19_NSW_INS5_IJS1A_S1P_EEENS5_IJS1P_SC_EEEEEEENS4_39AutoVectorizingCopyWithAssumedAlignmentILi128EEENS4_14SM90_TMA_STOREES29_S2B_S2B_EEEvvEEEEvNT_6ParamsE)
        /*0044*/ 	.word	0x00000000
.L_29:


//--------------------- .nv.compat                --------------------------
	.section	.nv.compat,"",@"SHT_CUDA_COMPAT_INFO"
	.align	4
        /*0000*/ 	.byte	0x02, 0x09, 0x01, 0x00, 0x02, 0x02, 0x02, 0x00, 0x02, 0x05, 0x05, 0x00, 0x03, 0x07, 0x01, 0x01
        /*0010*/ 	.byte	0x02, 0x03, 0x01, 0x00, 0x02, 0x06, 0x01, 0x00, 0x04, 0x0b, 0x08, 0x00, 0x09, 0x00, 0x00, 0x00
        /*0020*/ 	.byte	0x00, 0x00, 0x00, 0x00


//--------------------- .nv.info._ZN7cutlass13device_kernelINS_4gemm6kernel13GemmUniversalIN4cute5tupleIJiiiiEEENS1_10collective13CollectiveMmaINS1_35MainloopSm100TmaUmmaWarpSpecializedILi26ELi2ELi4ENS5_IJNS4_1CILi2EEESB_NSA_ILi1EEEEEEEENS5_IJNSA_ILi128EEESF_NSA_ILi64EEEEEENS_12float_e4m3_tENS5_IJlSC_lEEESI_SJ_NS4_8TiledMMAINS4_8MMA_AtomIJNS4_10MMA_TraitsINS4_25SM100_MMA_F8F6F4_2x1SM_SSEJSI_SI_fSF_SF_NS4_17integral_constantINS4_4UMMA5MajorELSQ_0EEESR_NSO_INSP_7ScaleInELSS_0EEEST_EEEEEENS4_6LayoutINS5_IJSC_SC_SC_EEENS5_IJNSA_ILi0EEESY_SY_EEEEENS5_IJNS4_10UnderscoreES11_S11_EEEEENS4_28SM100_TMA_2SM_LOAD_MULTICASTENS4_14ComposedLayoutINS4_7SwizzleILi2ELi4ELi3EEENS4_18smem_ptr_flag_bitsILi8EEENSW_INS5_IJNSA_ILi8EEESG_EEENS5_IJSG_SC_EEEEEEEvNS4_8identityENS4_18SM100_TMA_2SM_LOADES1E_vS1F_EENS_8epilogue10collective18CollectiveEpilogueINS1I_23Sm100TmaWarpSpecializedILi2ELi2ELi32ELb0ELb0EEEJNS5_IJSG_SF_SG_EEENS5_IJNSW_ISG_SC_EENSW_INS5_IJNSA_ILi32EEESB_EEENS5_IJSC_SG_EEEEEEEESI_SJ_SI_SJ_NS1I_6fusion15FusionCallbacksIS1M_NS1U_17LinearCombinationISI_fSI_fLNS_15FloatRoundStyleE2EEES1N_S1T_JEEENS4_5SM1004TMEM4LOAD26SM100_TMEM_LOAD_32dp32b32xENS4_13SM90_TMA_LOADENS15_INS16_ILi1ELi4ELi3EEES19_NSW_INS5_IJS1A_S1P_EEENS5_IJS1P_SC_EEEEEEENS4_39AutoVectorizingCopyWithAssumedAlignmentILi128EEENS4_14SM90_TMA_STOREES29_S2B_S2B_EEEvvEEEEvNT_6ParamsE --------------------------
	.section	.nv.info._ZN7cutlass13device_kernelINS_4gemm6kernel13GemmUniversalIN4cute5tupleIJiiiiEEENS1_10collective13CollectiveMmaINS1_35MainloopSm100TmaUmmaWarpSpecializedILi26ELi2ELi4ENS5_IJNS4_1CILi2EEESB_NSA_ILi1EEEEEEEENS5_IJNSA_ILi128EEESF_NSA_ILi64EEEEEENS_12float_e4m3_tENS5_IJlSC_lEEESI_SJ_NS4_8TiledMMAINS4_8MMA_AtomIJNS4_10MMA_TraitsINS4_25SM100_MMA_F8F6F4_2x1SM_SSEJSI_SI_fSF_SF_NS4_17integral_constantINS4_4UMMA5MajorELSQ_0EEESR_NSO_INSP_7ScaleInELSS_0EEEST_EEEEEENS4_6LayoutINS5_IJSC_SC_SC_EEENS5_IJNSA_ILi0EEESY_SY_EEEEENS5_IJNS4_10UnderscoreES11_S11_EEEEENS4_28SM100_TMA_2SM_LOAD_MULTICASTENS4_14ComposedLayoutINS4_7SwizzleILi2ELi4ELi3EEENS4_18smem_ptr_flag_bitsILi8EEENSW_INS5_IJNSA_ILi8EEESG_EEENS5_IJSG_SC_EEEEEEEvNS4_8identityENS4_18SM100_TMA_2SM_LOADES1E_vS1F_EENS_8epilogue10collective18CollectiveEpilogueINS1I_23Sm100TmaWarpSpecializedILi2ELi2ELi32ELb0ELb0EEEJNS5_IJSG_SF_SG_EEENS5_IJNSW_ISG_SC_EENSW_INS5_IJNSA_ILi32EEESB_EEENS5_IJSC_SG_EEEEEEEESI_SJ_SI_SJ_NS1I_6fusion15FusionCallbacksIS1M_NS1U_17LinearCombinationISI_fSI_fLNS_15FloatRoundStyleE2EEES1N_S1T_JEEENS4_5SM1004TMEM4LOAD26SM100_TMEM_LOAD_32dp32b32xENS4_13SM90_TMA_LOADENS15_INS16_ILi1ELi4ELi3EEES19_NSW_INS5_IJS1A_S1P_EEENS5_IJS1P_SC_EEEEEEENS4_39AutoVectorizingCopyWithAssumedAlignmentILi128EEENS4_14SM90_TMA_STOREES29_S2B_S2B_EEEvvEEEEvNT_6ParamsE,"",@"SHT_CUDA_INFO"
	.sectionflags	@""
	.align	4


	//----- nvinfo : EIATTR_CUDA_API_VERSION
	.align		4
        /*0000*/ 	.byte	0x04, 0x37
        /*0002*/ 	.short	(.L_31 - .L_30)
.L_30:
        /*0004*/ 	.word	0x00000082


	//----- nvinfo : EIATTR_KPARAM_INFO
	.align		4
.L_31:
        /*0008*/ 	.byte	0x04, 0x17
        /*000a*/ 	.short	(.L_33 - .L_32)
.L_32:
        /*000c*/ 	.word	0x00000000
        /*0010*/ 	.short	0x0000
        /*0012*/ 	.short	0x0000
        /*0014*/ 	.byte	0x00, 0xf0, 0x01, 0x20


	//----- nvinfo : EIATTR_AT_ENTRY_FRAGMENTS
	.align		4
.L_33:
        /*0018*/ 	.byte	0x04, 0x4f
        /*001a*/ 	.short	(.L_35 - .L_34)


	//   ....[0]....
.L_34:
        /*001c*/ 	.word	0x00000007


	//----- nvinfo : EIATTR_RESERVED_SMEM_USED
	.align		4
.L_35:
        /*0020*/ 	.byte	0x01, 0x41
	.zero		2


	//----- nvinfo : EIATTR_SPARSE_MMA_MASK
	.align		4
        /*0024*/ 	.byte	0x03, 0x50
        /*0026*/ 	.short	0x0000


	//----- nvinfo : EIATTR_TCGEN05_2CTA_USED
	.align		4
        /*0028*/ 	.byte	0x01, 0x52
	.zero		2


	//----- nvinfo : EIATTR_MAXREG_COUNT
	.align		4
        /*002c*/ 	.byte	0x03, 0x1b
        /*002e*/ 	.short	0x00ff


	//----- nvinfo : EIATTR_NUM_BARRIERS
	.align		4
        /*0030*/ 	.byte	0x02, 0x4c
        /*0032*/ 	.byte	0x07
	.zero		1


	//----- nvinfo : EIATTR_EXTERNS
	.align		4
        /*0034*/ 	.byte	0x04, 0x0f
        /*0036*/ 	.short	(.L_37 - .L_36)


	//   ....[0]....
	.align		4
.L_36:
        /*0038*/ 	.word	index@(__assertfail)


	//----- nvinfo : EIATTR_MERCURY_ISA_VERSION
	.align		4
.L_37:
        /*003c*/ 	.byte	0x03, 0x5f
        /*003e*/ 	.short	0x0101


	//----- nvinfo : EIATTR_INT_WARP_WIDE_INSTR_OFFSETS
	.align		4
        /*0040*/ 	.byte	0x04, 0x31
        /*0042*/ 	.short	(.L_39 - .L_38)


	//   ....[0]....
.L_38:
        /*0044*/ 	.word	0x00001020


	//   ....[1]....
        /*0048*/ 	.word	0x000010c0


	//   ....[2]....
        /*004c*/ 	.word	0x000050e0


	//   ....[3]....
        /*0050*/ 	.word	0x00005100


	//   ....[4]....
        /*0054*/ 	.word	0x00005130


	//   ....[5]....
        /*0058*/ 	.word	0x00005c50


	//   ....[6]....
        /*005c*/ 	.word	0x00005cf0


	//   ....[7]....
        /*0060*/ 	.word	0x00005da0


	//   ....[8]....
        /*0064*/ 	.word	0x00005e40


	//   ....[9]....
        /*0068*/ 	.word	0x00005f30


	//   ....[10]....
        /*006c*/ 	.word	0x00006000


	//----- nvinfo : EIATTR_COOP_GROUP_MASK_REGIDS
	.align		4
.L_39:
        /*0070*/ 	.byte	0x04, 0x29
        /*0072*/ 	.short	(.L_41 - .L_40)


	//   ....[0]....
.L_40:
        /*0074*/ 	.word	0xffffffff


	//   ....[1]....
        /*0078*/ 	.word	0xffffffff


	//   ....[2]....
        /*007c*/ 	.word	0xffffffff


	//   ....[3]....
        /*0080*/ 	.word	0xffffffff


	//   ....[4]....
        /*0084*/ 	.word	0xffffffff


	//   ....[5]....
        /*0088*/ 	.word	0xffffffff


	//   ....[6]....
        /*008c*/ 	.word	0xffffffff


	//   ....[7]....
        /*0090*/ 	.word	0xffffffff


	//   ....[8]....
        /*0094*/ 	.word	0xffffffff


	//   ....[9]....
        /*0098*/ 	.word	0xffffffff


	//   ....[10]....
        /*009c*/ 	.word	0xffffffff


	//   ....[11]....
        /*00a0*/ 	.word	0xffffffff


	//   ....[12]....
        /*00a4*/ 	.word	0xffffffff


	//   ....[13]....
        /*00a8*/ 	.word	0xffffffff


	//----- nvinfo : EIATTR_COOP_GROUP_INSTR_OFFSETS
	.align		4
.L_41:
        /*00ac*/ 	.byte	0x04, 0x28
        /*00ae*/ 	.short	(.L_43 - .L_42)


	//   ....[0]....
.L_42:
        /*00b0*/ 	.word	0x000000b0


	//   ....[1]....
        /*00b4*/ 	.word	0x00000520


	//   ....[2]....
        /*00b8*/ 	.word	0x000009d0


	//   ....[3]....
        /*00bc*/ 	.word	0x00000b20


	//   ....[4]....
        /*00c0*/ 	.word	0x00000c10


	//   ....[5]....
        /*00c4*/ 	.word	0x00000d70


	//   ....[6]....
        /*00c8*/ 	.word	0x00000f00


	//   ....[7]....
        /*00cc*/ 	.word	0x00001140


	//   ....[8]....
        /*00d0*/ 	.word	0x00002490


	//   ....[9]....
        /*00d4*/ 	.word	0x00003fa0


	//   ....[10]....
        /*00d8*/ 	.word	0x00004470


	//   ....[11]....
        /*00dc*/ 	.word	0x000044a0


	//   ....[12]....
        /*00e0*/ 	.word	0x00004fe0


	//   ....[13]....
        /*00e4*/ 	.word	0x000051f0


	//----- nvinfo : EIATTR_VRC_CTA_INIT_COUNT
	.align		4
.L_43:
        /*00e8*/ 	.byte	0x02, 0x4a
        /*00ea*/ 	.byte	0x80
	.zero		1


	//----- nvinfo : EIATTR_SYSCALL_OFFSETS
	.align		4
        /*00ec*/ 	.byte	0x04, 0x46
        /*00ee*/ 	.short	(.L_45 - .L_44)


	//   ....[0]....
.L_44:
        /*00f0*/ 	.word	0x00006b10


	//   ....[1]....
        /*00f4*/ 	.word	0x00006c50


	//   ....[2]....
        /*00f8*/ 	.word	0x00007470


	//   ....[3]....
        /*00fc*/ 	.word	0x00008260


	//----- nvinfo : EIATTR_MBARRIER_INSTR_OFFSETS
	.align		4
.L_45:
        /*0100*/ 	.byte	0x04, 0x39
        /*0102*/ 	.short	(.L_47 - .L_46)


	//   ....[0]....
.L_46:
        /*0104*/ 	.word	0x00000670
        /*0108*/ 	.word	0x000000ff
        /*010c*/ 	.word	0x00000000
        /*0110*/ 	.short	0x0100
        /*0112*/ 	.byte	0x04
	.zero		1


	//   ....[1]....
        /*0114*/ 	.word	0x00000680
        /*0118*/ 	.word	0x000000ff
        /*011c*/ 	.word	0x000000d0
        /*0120*/ 	.short	0x0100
        /*0122*/ 	.byte	0x04
	.zero		1


	//   ....[2]....
        /*0124*/ 	.word	0x00000690
        /*0128*/ 	.word	0x000000ff
        /*012c*/ 	.word	0x00000008
        /*0130*/ 	.short	0x0100
        /*0132*/ 	.byte	0x04
	.zero		1


	//   ....[3]....
        /*0134*/ 	.word	0x000006a0
        /*0138*/ 	.word	0x000000ff
        /*013c*/ 	.word	0x000000d8
        /*0140*/ 	.short	0x0100
        /*0142*/ 	.byte	0x04
	.zero		1


	//   ....[4]....
        /*0144*/ 	.word	0x000006b0
        /*0148*/ 	.word	0x000000ff
        /*014c*/ 	.word	0x00000010
        /*0150*/ 	.short	0x0100
        /*0152*/ 	.byte	0x04
	.zero		1


	//   ....[5]....
        /*0154*/ 	.word	0x000006c0
        /*0158*/ 	.word	0x000000ff
        /*015c*/ 	.word	0x000000e0
        /*0160*/ 	.short	0x0100
        /*0162*/ 	.byte	0x04
	.zero		1


	//   ....[6]....
        /*0164*/ 	.word	0x000006d0
        /*0168*/ 	.word	0x000000ff
        /*016c*/ 	.word	0x00000018
        /*0170*/ 	.short	0x0100
        /*0172*/ 	.byte	0x04
	.zero		1


	//   ....[7]....
        /*0174*/ 	.word	0x000006e0
        /*0178*/ 	.word	0x000000ff
        /*017c*/ 	.word	0x000000e8
        /*0180*/ 	.short	0x0100
        /*0182*/ 	.byte	0x04
	.zero		1


	//   ....[8]....
        /*0184*/ 	.word	0x000006f0
        /*0188*/ 	.word	0x000000ff
        /*018c*/ 	.word	0x00000020
        /*0190*/ 	.short	0x0100
        /*0192*/ 	.byte	0x04
	.zero		1


	//   ....[9]....
        /*0194*/ 	.word	0x00000700
        /*0198*/ 	.word	0x000000ff
        /*019c*/ 	.word	0x000000f0
        /*01a0*/ 	.short	0x0100
        /*01a2*/ 	.byte	0x04
	.zero		1


	//   ....[10]....
        /*01a4*/ 	.word	0x00000710
        /*01a8*/ 	.word	0x000000ff
        /*01ac*/ 	.word	0x00000028
        /*01b0*/ 	.short	0x0100
        /*01b2*/ 	.byte	0x04
	.zero		1


	//   ....[11]....
        /*01b4*/ 	.word	0x00000720
        /*01b8*/ 	.word	0x000000ff
        /*01bc*/ 	.word	0x000000f8
        /*01c0*/ 	.short	0x0100
        /*01c2*/ 	.byte	0x04
	.zero		1


	//   ....[12]....
        /*01c4*/ 	.word	0x00000730
        /*01c8*/ 	.word	0x000000ff
        /*01cc*/ 	.word	0x00000030
        /*01d0*/ 	.short	0x0100
        /*01d2*/ 	.byte	0x04
	.zero		1


	//   ....[13]....
        /*01d4*/ 	.word	0x00000740
        /*01d8*/ 	.word	0x000000ff
        /*01dc*/ 	.word	0x00000100
        /*01e0*/ 	.short	0x0100
        /*01e2*/ 	.byte	0x04
	.zero		1


	//   ....[14]....
        /*01e4*/ 	.word	0x00000750
        /*01e8*/ 	.word	0x000000ff
        /*01ec*/ 	.word	0x00000038
        /*01f0*/ 	.short	0x0100
        /*01f2*/ 	.byte	0x04
	.zero		1


	//   ....[15]....
        /*01f4*/ 	.word	0x00000760
        /*01f8*/ 	.word	0x000000ff
        /*01fc*/ 	.word	0x00000108
        /*0200*/ 	.short	0x0100
        /*0202*/ 	.byte	0x04
	.zero		1


	//   ....[16]....
        /*0204*/ 	.word	0x00000770
        /*0208*/ 	.word	0x000000ff
        /*020c*/ 	.word	0x00000040
        /*0210*/ 	.short	0x0100
        /*0212*/ 	.byte	0x04
	.zero		1


	//   ....[17]....
        /*0214*/ 	.word	0x00000780
        /*0218*/ 	.word	0x000000ff
        /*021c*/ 	.word	0x00000110
        /*0220*/ 	.short	0x0100
        /*0222*/ 	.byte	0x04
	.zero		1


	//   ....[18]....
        /*0224*/ 	.word	0x00000790
        /*0228*/ 	.word	0x000000ff
        /*022c*/ 	.word	0x00000048
        /*0230*/ 	.short	0x0100
        /*0232*/ 	.byte	0x04
	.zero		1


	//   ....[19]....
        /*0234*/ 	.word	0x000007a0
        /*0238*/ 	.word	0x000000ff
        /*023c*/ 	.word	0x00000118
        /*0240*/ 	.short	0x0100
        /*0242*/ 	.byte	0x04
	.zero		1


	//   ....[20]....
        /*0244*/ 	.word	0x000007b0
        /*0248*/ 	.word	0x000000ff
        /*024c*/ 	.word	0x00000050
        /*0250*/ 	.short	0x0100
        /*0252*/ 	.byte	0x04
	.zero		1


	//   ....[21]....
        /*0254*/ 	.word	0x000007c0
        /*0258*/ 	.word	0x000000ff
        /*025c*/ 	.word	0x00000120
        /*0260*/ 	.short	0x0100
        /*0262*/ 	.byte	0x04
	.zero		1


	//   ....[22]....
        /*0264*/ 	.word	0x000007d0
        /*0268*/ 	.word	0x000000ff
        /*026c*/ 	.word	0x00000058
        /*0270*/ 	.short	0x0100
        /*0272*/ 	.byte	0x04
	.zero		1


	//   ....[23]....
        /*0274*/ 	.word	0x000007e0
        /*0278*/ 	.word	0x000000ff
        /*027c*/ 	.word	0x00000128
        /*0280*/ 	.short	0x0100
        /*0282*/ 	.byte	0x04
	.zero		1


	//   ....[24]....
        /*0284*/ 	.word	0x000007f0
        /*0288*/ 	.word	0x000000ff
        /*028c*/ 	.word	0x00000060
        /*0290*/ 	.short	0x0100
        /*0292*/ 	.byte	0x04
	.zero		1


	//   ....[25]....
        /*0294*/ 	.word	0x00000800
        /*0298*/ 	.word	0x000000ff
        /*029c*/ 	.word	0x00000130
        /*02a0*/ 	.short	0x0100
        /*02a2*/ 	.byte	0x04
	.zero		1


	//   ....[26]....
        /*02a4*/ 	.word	0x00000810
        /*02a8*/ 	.word	0x000000ff
        /*02ac*/ 	.word	0x00000068
        /*02b0*/ 	.short	0x0100
        /*02b2*/ 	.byte	0x04
	.zero		1


	//   ....[27]....
        /*02b4*/ 	.word	0x00000820
        /*02b8*/ 	.word	0x000000ff
        /*02bc*/ 	.word	0x00000138
        /*02c0*/ 	.short	0x0100
        /*02c2*/ 	.byte	0x04
	.zero		1


	//   ....[28]....
        /*02c4*/ 	.word	0x00000830
        /*02c8*/ 	.word	0x000000ff
        /*02cc*/ 	.word	0x00000070
        /*02d0*/ 	.short	0x0100
        /*02d2*/ 	.byte	0x04
	.zero		1


	//   ....[29]....
        /*02d4*/ 	.word	0x00000840
        /*02d8*/ 	.word	0x000000ff
        /*02dc*/ 	.word	0x00000140
        /*02e0*/ 	.short	0x0100
        /*02e2*/ 	.byte	0x04
	.zero		1


	//   ....[30]....
        /*02e4*/ 	.word	0x00000850
        /*02e8*/ 	.word	0x000000ff
        /*02ec*/ 	.word	0x00000078
        /*02f0*/ 	.short	0x0100
        /*02f2*/ 	.byte	0x04
	.zero		1


	//   ....[31]....
        /*02f4*/ 	.word	0x00000860
        /*02f8*/ 	.word	0x000000ff
        /*02fc*/ 	.word	0x00000148
        /*0300*/ 	.short	0x0100
        /*0302*/ 	.byte	0x04
	.zero		1


	//   ....[32]....
        /*0304*/ 	.word	0x00000870
        /*0308*/ 	.word	0x000000ff
        /*030c*/ 	.word	0x00000080
        /*0310*/ 	.short	0x0100
        /*0312*/ 	.byte	0x04
	.zero		1


	//   ....[33]....
        /*0314*/ 	.word	0x00000880
        /*0318*/ 	.word	0x000000ff
        /*031c*/ 	.word	0x00000150
        /*0320*/ 	.short	0x0100
        /*0322*/ 	.byte	0x04
	.zero		1


	//   ....[34]....
        /*0324*/ 	.word	0x00000890
        /*0328*/ 	.word	0x000000ff
        /*032c*/ 	.word	0x00000088
        /*0330*/ 	.short	0x0100
        /*0332*/ 	.byte	0x04
	.zero		1


	//   ....[35]....
        /*0334*/ 	.word	0x000008a0
        /*0338*/ 	.word	0x000000ff
        /*033c*/ 	.word	0x00000158
        /*0340*/ 	.short	0x0100
        /*0342*/ 	.byte	0x04
	.zero		1


	//   ....[36]....
        /*0344*/ 	.word	0x000008b0
        /*0348*/ 	.word	0x000000ff
        /*034c*/ 	.word	0x00000090
        /*0350*/ 	.short	0x0100
        /*0352*/ 	.byte	0x04
	.zero		1


	//   ....[37]....
        /*0354*/ 	.word	0x000008c0
        /*0358*/ 	.word	0x000000ff
        /*035c*/ 	.word	0x00000160
        /*0360*/ 	.short	0x0100
        /*0362*/ 	.byte	0x04
	.zero		1


	//   ....[38]....
        /*0364*/ 	.word	0x000008d0
        /*0368*/ 	.word	0x000000ff
        /*036c*/ 	.word	0x00000098
        /*0370*/ 	.short	0x0100
        /*0372*/ 	.byte	0x04
	.zero		1


	//   ....[39]....
        /*0374*/ 	.word	0x000008e0
        /*0378*/ 	.word	0x000000ff
        /*037c*/ 	.word	0x00000168
        /*0380*/ 	.short	0x0100
        /*0382*/ 	.byte	0x04
	.zero		1


	//   ....[40]....
        /*0384*/ 	.word	0x000008f0
        /*0388*/ 	.word	0x000000ff
        /*038c*/ 	.word	0x000000a0
        /*0390*/ 	.short	0x0100
        /*0392*/ 	.byte	0x04
	.zero		1


	//   ....[41]....
        /*0394*/ 	.word	0x00000900
        /*0398*/ 	.word	0x000000ff
        /*039c*/ 	.word	0x00000170
        /*03a0*/ 	.short	0x0100
        /*03a2*/ 	.byte	0x04
	.zero		1


	//   ....[42]....
        /*03a4*/ 	.word	0x00000910
        /*03a8*/ 	.word	0x000000ff
        /*03ac*/ 	.word	0x000000a8
        /*03b0*/ 	.short	0x0100
        /*03b2*/ 	.byte	0x04
	.zero		1


	//   ....[43]....
        /*03b4*/ 	.word	0x00000920
        /*03b8*/ 	.word	0x000000ff
        /*03bc*/ 	.word	0x00000178
        /*03c0*/ 	.short	0x0100
        /*03c2*/ 	.byte	0x04
	.zero		1


	//   ....[44]....
        /*03c4*/ 	.word	0x00000930
        /*03c8*/ 	.word	0x000000ff
        /*03cc*/ 	.word	0x000000b0
        /*03d0*/ 	.short	0x0100
        /*03d2*/ 	.byte	0x04
	.zero		1


	//   ....[45]....
        /*03d4*/ 	.word	0x00000940
        /*03d8*/ 	.word	0x000000ff
        /*03dc*/ 	.word	0x00000180
        /*03e0*/ 	.short	0x0100
        /*03e2*/ 	.byte	0x04
	.zero		1


	//   ....[46]....
        /*03e4*/ 	.word	0x00000950
        /*03e8*/ 	.word	0x000000ff
        /*03ec*/ 	.word	0x000000b8
        /*03f0*/ 	.short	0x0100
        /*03f2*/ 	.byte	0x04
	.zero		1


	//   ....[47]....
        /*03f4*/ 	.word	0x00000960
        /*03f8*/ 	.word	0x000000ff
        /*03fc*/ 	.word	0x00000188
        /*0400*/ 	.short	0x0100
        /*0402*/ 	.byte	0x04
	.zero		1


	//   ....[48]....
        /*0404*/ 	.word	0x00000970
        /*0408*/ 	.word	0x000000ff
        /*040c*/ 	.word	0x000000c0
        /*0410*/ 	.short	0x0100
        /*0412*/ 	.byte	0x04
	.zero		1


	//   ....[49]....
        /*0414*/ 	.word	0x00000980
        /*0418*/ 	.word	0x000000ff
        /*041c*/ 	.word	0x00000190
        /*0420*/ 	.short	0x0100
        /*0422*/ 	.byte	0x04
	.zero		1


	//   ....[50]....
        /*0424*/ 	.word	0x00000990
        /*0428*/ 	.word	0x000000ff
        /*042c*/ 	.word	0x000000c8
        /*0430*/ 	.short	0x0100
        /*0432*/ 	.byte	0x04
	.zero		1


	//   ....[51]....
        /*0434*/ 	.word	0x000009a0
        /*0438*/ 	.word	0x000000ff
        /*043c*/ 	.word	0x00000198
        /*0440*/ 	.short	0x0100
        /*0442*/ 	.byte	0x04
	.zero		1


	//   ....[52]....
        /*0444*/ 	.word	0x00000ad0
        /*0448*/ 	.word	0x000000ff
        /*044c*/ 	.word	0x000001a0
        /*0450*/ 	.short	0x0100
        /*0452*/ 	.byte	0x04
	.zero		1


	//   ....[53]....
        /*0454*/ 	.word	0x00000ae0
        /*0458*/ 	.word	0x000000ff
        /*045c*/ 	.word	0x000001b0
        /*0460*/ 	.short	0x0100
        /*0462*/ 	.byte	0x04
	.zero		1


	//   ....[54]....
        /*0464*/ 	.word	0x00000af0
        /*0468*/ 	.word	0x000000ff
        /*046c*/ 	.word	0x000001a8
        /*0470*/ 	.short	0x0100
        /*0472*/ 	.byte	0x04
	.zero		1


	//   ....[55]....
        /*0474*/ 	.word	0x00000b00
        /*0478*/ 	.word	0x000000ff
        /*047c*/ 	.word	0x000001b8
        /*0480*/ 	.short	0x0100
        /*0482*/ 	.byte	0x04
	.zero		1


	//   ....[56]....
        /*0484*/ 	.word	0x00000be0
        /*0488*/ 	.word	0x000000ff
        /*048c*/ 	.word	0x000001c0
        /*0490*/ 	.short	0x0100
        /*0492*/ 	.byte	0x06
	.zero		1


	//   ....[57]....
        /*0494*/ 	.word	0x00000bf0
        /*0498*/ 	.word	0x000000ff
        /*049c*/ 	.word	0x000001c8
        /*04a0*/ 	.short	0x0100
        /*04a2*/ 	.byte	0x06
	.zero		1


	//   ....[58]....
        /*04a4*/ 	.word	0x00000d20
        /*04a8*/ 	.word	0x000000ff
        /*04ac*/ 	.word	0x000001d0
        /*04b0*/ 	.short	0x0100
        /*04b2*/ 	.byte	0x06
	.zero		1


	//   ....[59]....
        /*04b4*/ 	.word	0x00000d30
        /*04b8*/ 	.word	0x000000ff
        /*04bc*/ 	.word	0x000001e0
        /*04c0*/ 	.short	0x0100
        /*04c2*/ 	.byte	0x06
	.zero		1


	//   ....[60]....
        /*04c4*/ 	.word	0x00000d40
        /*04c8*/ 	.word	0x000000ff
        /*04cc*/ 	.word	0x000001d8
        /*04d0*/ 	.short	0x0100
        /*04d2*/ 	.byte	0x06
	.zero		1


	//   ....[61]....
        /*04d4*/ 	.word	0x00000d50
        /*04d8*/ 	.word	0x000000ff
        /*04dc*/ 	.word	0x000001e8
        /*04e0*/ 	.short	0x0100
        /*04e2*/ 	.byte	0x06
	.zero		1


	//   ....[62]....
        /*04e4*/ 	.word	0x00000e70
        /*04e8*/ 	.word	0x000000ff
        /*04ec*/ 	.word	0x000001f0
        /*04f0*/ 	.short	0x0100
        /*04f2*/ 	.byte	0x04
	.zero		1


	//   ....[63]....
        /*04f4*/ 	.word	0x00000e80
        /*04f8*/ 	.word	0x000000ff
        /*04fc*/ 	.word	0x00000210
        /*0500*/ 	.short	0x0100
        /*0502*/ 	.byte	0x04
	.zero		1


	//   ....[64]....
        /*0504*/ 	.word	0x00000e90
        /*0508*/ 	.word	0x000000ff
        /*050c*/ 	.word	0x000001f8
        /*0510*/ 	.short	0x0100
        /*0512*/ 	.byte	0x04
	.zero		1


	//   ....[65]....
        /*0514*/ 	.word	0x00000ea0
        /*0518*/ 	.word	0x000000ff
        /*051c*/ 	.word	0x00000218
        /*0520*/ 	.short	0x0100
        /*0522*/ 	.byte	0x04
	.zero		1


	//   ....[66]....
        /*0524*/ 	.word	0x00000eb0
        /*0528*/ 	.word	0x000000ff
        /*052c*/ 	.word	0x00000200
        /*0530*/ 	.short	0x0100
        /*0532*/ 	.byte	0x04
	.zero		1


	//   ....[67]....
        /*0534*/ 	.word	0x00000ec0
        /*0538*/ 	.word	0x000000ff
        /*053c*/ 	.word	0x00000220
        /*0540*/ 	.short	0x0100
        /*0542*/ 	.byte	0x04
	.zero		1


	//   ....[68]....
        /*0544*/ 	.word	0x00000ed0
        /*0548*/ 	.word	0x000000ff
        /*054c*/ 	.word	0x00000208
        /*0550*/ 	.short	0x0100
        /*0552*/ 	.byte	0x04
	.zero		1


	//   ....[69]....
        /*0554*/ 	.word	0x00000ee0
        /*0558*/ 	.word	0x000000ff
        /*055c*/ 	.word	0x00000228
        /*0560*/ 	.short	0x0100
        /*0562*/ 	.byte	0x04
	.zero		1


	//   ....[70]....
        /*0564*/ 	.word	0x00000fd0
        /*0568*/ 	.word	0x000000ff
        /*056c*/ 	.word	0x00000230
        /*0570*/ 	.short	0x0100
        /*0572*/ 	.byte	0x04
	.zero		1


	//   ....[71]....
        /*0574*/ 	.word	0x00000fe0
        /*0578*/ 	.word	0x000000ff
        /*057c*/ 	.word	0x00000240
        /*0580*/ 	.short	0x0100
        /*0582*/ 	.byte	0x04
	.zero		1


	//   ....[72]....
        /*0584*/ 	.word	0x00000ff0
        /*0588*/ 	.word	0x000000ff
        /*058c*/ 	.word	0x00000238
        /*0590*/ 	.short	0x0100
        /*0592*/ 	.byte	0x04
	.zero		1


	//   ....[73]....
        /*0594*/ 	.word	0x00001000
        /*0598*/ 	.word	0x000000ff
        /*059c*/ 	.word	0x00000248
        /*05a0*/ 	.short	0x0100
        /*05a2*/ 	.byte	0x04
	.zero		1


	//   ....[74]....
        /*05a4*/ 	.word	0x00001100
        /*05a8*/ 	.word	0x000000ff
        /*05ac*/ 	.word	0x00000250
        /*05b0*/ 	.short	0x0100
        /*05b2*/ 	.byte	0x06
	.zero		1


	//   ....[75]....
        /*05b4*/ 	.word	0x00001cb0
        /*05b8*/ 	.word	0x00000003
        /*05bc*/ 	.word	0x00000240
        /*05c0*/ 	.short	0x010a
        /*05c2*/ 	.byte	0xff
	.zero		1


	//   ....[76]....
        /*05c4*/ 	.word	0x00001ce0
        /*05c8*/ 	.word	0x00000003
        /*05cc*/ 	.word	0x00000230
        /*05d0*/ 	.short	0x0101
        /*05d2*/ 	.byte	0xff
	.zero		1


	//   ....[77]....
        /*05d4*/ 	.word	0x00001da0
        /*05d8*/ 	.word	0x000000ff
        /*05dc*/ 	.word	0x000000d0
        /*05e0*/ 	.short	0x010a
        /*05e2*/ 	.byte	0x04
	.zero		1


	//   ....[78]....
        /*05e4*/ 	.word	0x00001e70
        /*05e8*/ 	.word	0x000000ff
        /*05ec*/ 	.word	0x000000d0
        /*05f0*/ 	.short	0x010a
        /*05f2*/ 	.byte	0x21
	.zero		1


	//   ....[79]....
        /*05f4*/ 	.word	0x00002020
        /*05f8*/ 	.word	0x000000ff
        /*05fc*/ 	.word	0x000000d0
        /*0600*/ 	.short	0x010a
        /*0602*/ 	.byte	0x05
	.zero		1


	//   ....[80]....
        /*0604*/ 	.word	0x00002130
        /*0608*/ 	.word	0x000000ff
        /*060c*/ 	.word	0x000001c8
        /*0610*/ 	.short	0x0101
        /*0612*/ 	.byte	0x06
	.zero		1


	//   ....[81]....
        /*0614*/ 	.word	0x00002150
        /*0618*/ 	.word	0x000000ff
        /*061c*/ 	.word	0x000000d0
        /*0620*/ 	.short	0x010a
        /*0622*/ 	.byte	0x04
	.zero		1


	//   ....[82]....
        /*0624*/ 	.word	0x000021d0
        /*0628*/ 	.word	0x000000ff
        /*062c*/ 	.word	0x000000d0
        /*0630*/ 	.short	0x010a
        /*0632*/ 	.byte	0x11
	.zero		1


	//   ....[83]....
        /*0634*/ 	.word	0x00002360
        /*0638*/ 	.word	0x000000ff
        /*063c*/ 	.word	0x000000d0
        /*0640*/ 	.short	0x010a
        /*0642*/ 	.byte	0x05
	.zero		1


	//   ....[84]....
        /*0644*/ 	.word	0x000024c0
        /*0648*/ 	.word	0x00000003
        /*064c*/ 	.word	0x000001d0
        /*0650*/ 	.short	0x010a
        /*0652*/ 	.byte	0xff
	.zero		1


	//   ....[85]....
        /*0654*/ 	.word	0x00002610
        /*0658*/ 	.word	0x00000000
        /*065c*/ 	.word	0x00000000
        /*0660*/ 	.short	0x0101
        /*0662*/ 	.byte	0xff
	.zero		1


	//   ....[86]....
        /*0664*/ 	.word	0x00002bc0
        /*0668*/ 	.word	0x000000ff
        /*066c*/ 	.word	0x00000000
        /*0670*/ 	.short	0x010a
        /*0672*/ 	.byte	0x04
	.zero		1


	//   ....[87]....
        /*0674*/ 	.word	0x00002c50
        /*0678*/ 	.word	0x000000ff
        /*067c*/ 	.word	0x00000000
        /*0680*/ 	.short	0x010a
        /*0682*/ 	.byte	0x05
	.zero		1


	//   ....[88]....
        /*0684*/ 	.word	0x00002ce0
        /*0688*/ 	.word	0x000000ff
        /*068c*/ 	.word	0x00000000
        /*0690*/ 	.short	0x010a
        /*0692*/ 	.byte	0x05
	.zero		1


	//   ....[89]....
        /*0694*/ 	.word	0x00002d70
        /*0698*/ 	.word	0x000000ff
        /*069c*/ 	.word	0x00000000
        /*06a0*/ 	.short	0x010a
        /*06a2*/ 	.byte	0x05
	.zero		1


	//   ....[90]....
        /*06a4*/ 	.word	0x00002e00
        /*06a8*/ 	.word	0x000000ff
        /*06ac*/ 	.word	0x00000000
        /*06b0*/ 	.short	0x010a
        /*06b2*/ 	.byte	0x05
	.zero		1


	//   ....[91]....
        /*06b4*/ 	.word	0x00002e90
        /*06b8*/ 	.word	0x000000ff
        /*06bc*/ 	.word	0x00000000
        /*06c0*/ 	.short	0x010a
        /*06c2*/ 	.byte	0x05
	.zero		1


	//   ....[92]....
        /*06c4*/ 	.word	0x00002f20
        /*06c8*/ 	.word	0x000000ff
        /*06cc*/ 	.word	0x00000000
        /*06d0*/ 	.short	0x010a
        /*06d2*/ 	.byte	0x05
	.zero		1


	//   ....[93]....
        /*06d4*/ 	.word	0x00002fb0
        /*06d8*/ 	.word	0x000000ff
        /*06dc*/ 	.word	0x00000000
        /*06e0*/ 	.short	0x010a
        /*06e2*/ 	.byte	0x05
	.zero		1


	//   ....[94]....
        /*06e4*/ 	.word	0x00003040
        /*06e8*/ 	.word	0x000000ff
        /*06ec*/ 	.word	0x00000000
        /*06f0*/ 	.short	0x010a
        /*06f2*/ 	.byte	0x05
	.zero		1


	//   ....[95]....
        /*06f4*/ 	.word	0x000030d0
        /*06f8*/ 	.word	0x000000ff
        /*06fc*/ 	.word	0x00000000
        /*0700*/ 	.short	0x010a
        /*0702*/ 	.byte	0x05
	.zero		1


	//   ....[96]....
        /*0704*/ 	.word	0x00003160
        /*0708*/ 	.word	0x000000ff
        /*070c*/ 	.word	0x00000000
        /*0710*/ 	.short	0x010a
        /*0712*/ 	.byte	0x05
	.zero		1


	//   ....[97]....
        /*0714*/ 	.word	0x000031f0
        /*0718*/ 	.word	0x000000ff
        /*071c*/ 	.word	0x00000000
        /*0720*/ 	.short	0x010a
        /*0722*/ 	.byte	0x05
	.zero		1


	//   ....[98]....
        /*0724*/ 	.word	0x00003280
        /*0728*/ 	.word	0x000000ff
        /*072c*/ 	.word	0x00000000
        /*0730*/ 	.short	0x010a
        /*0732*/ 	.byte	0x05
	.zero		1


	//   ....[99]....
        /*0734*/ 	.word	0x00003310
        /*0738*/ 	.word	0x000000ff
        /*073c*/ 	.word	0x00000000
        /*0740*/ 	.short	0x010a
        /*0742*/ 	.byte	0x05
	.zero		1


	//   ....[100]....
        /*0744*/ 	.word	0x000033a0
        /*0748*/ 	.word	0x000000ff
        /*074c*/ 	.word	0x00000000
        /*0750*/ 	.short	0x010a
        /*0752*/ 	.byte	0x05
	.zero		1


	//   ....[101]....
        /*0754*/ 	.word	0x00003430
        /*0758*/ 	.word	0x000000ff
        /*075c*/ 	.word	0x00000000
        /*0760*/ 	.short	0x010a
        /*0762*/ 	.byte	0x05
	.zero		1


	//   ....[102]....
        /*0764*/ 	.word	0x000034c0
        /*0768*/ 	.word	0x000000ff
        /*076c*/ 	.word	0x00000000
        /*0770*/ 	.short	0x010a
        /*0772*/ 	.byte	0x05
	.zero		1


	//   ....[103]....
        /*0774*/ 	.word	0x00003550
        /*0778*/ 	.word	0x000000ff
        /*077c*/ 	.word	0x00000000
        /*0780*/ 	.short	0x010a
        /*0782*/ 	.byte	0x05
	.zero		1


	//   ....[104]....
        /*0784*/ 	.word	0x000035e0
        /*0788*/ 	.word	0x000000ff
        /*078c*/ 	.word	0x00000000
        /*0790*/ 	.short	0x010a
        /*0792*/ 	.byte	0x05
	.zero		1


	//   ....[105]....
        /*0794*/ 	.word	0x00003670
        /*0798*/ 	.word	0x000000ff
        /*079c*/ 	.word	0x00000000
        /*07a0*/ 	.short	0x010a
        /*07a2*/ 	.byte	0x05
	.zero		1


	//   ....[106]....
        /*07a4*/ 	.word	0x00003700
        /*07a8*/ 	.word	0x000000ff
        /*07ac*/ 	.word	0x00000000
        /*07b0*/ 	.short	0x010a
        /*07b2*/ 	.byte	0x05
	.zero		1


	//   ....[107]....
        /*07b4*/ 	.word	0x00003790
        /*07b8*/ 	.word	0x000000ff
        /*07bc*/ 	.word	0x00000000
        /*07c0*/ 	.short	0x010a
        /*07c2*/ 	.byte	0x05
	.zero		1


	//   ....[108]....
        /*07c4*/ 	.word	0x00003820
        /*07c8*/ 	.word	0x000000ff
        /*07cc*/ 	.word	0x00000000
        /*07d0*/ 	.short	0x010a
        /*07d2*/ 	.byte	0x05
	.zero		1


	//   ....[109]....
        /*07d4*/ 	.word	0x000038b0
        /*07d8*/ 	.word	0x000000ff
        /*07dc*/ 	.word	0x00000000
        /*07e0*/ 	.short	0x010a
        /*07e2*/ 	.byte	0x05
	.zero		1


	//   ....[110]....
        /*07e4*/ 	.word	0x00003940
        /*07e8*/ 	.word	0x000000ff
        /*07ec*/ 	.word	0x00000000
        /*07f0*/ 	.short	0x010a
        /*07f2*/ 	.byte	0x05
	.zero		1


	//   ....[111]....
        /*07f4*/ 	.word	0x000039e0
        /*07f8*/ 	.word	0x00000000
        /*07fc*/ 	.word	0x00000000
        /*0800*/ 	.short	0x010a
        /*0802*/ 	.byte	0xff
	.zero		1


	//   ....[112]....
        /*0804*/ 	.word	0x00003b00
        /*0808*/ 	.word	0x00000002
        /*080c*/ 	.word	0x00000230
        /*0810*/ 	.short	0x010a
        /*0812*/ 	.byte	0xff
	.zero		1


	//   ....[113]....
        /*0814*/ 	.word	0x00003b60
        /*0818*/ 	.word	0x00000004
        /*081c*/ 	.word	0x00000000
        /*0820*/ 	.short	0x0101
        /*0822*/ 	.byte	0xff
	.zero		1


	//   ....[114]....
        /*0824*/ 	.word	0x00003b80
        /*0828*/ 	.word	0x000000ff
        /*082c*/ 	.word	0x000001e0
        /*0830*/ 	.short	0x010a
        /*0832*/ 	.byte	0x04
	.zero		1


	//   ....[115]....
        /*0834*/ 	.word	0x00003ca0
        /*0838*/ 	.word	0x00000002
        /*083c*/ 	.word	0x000001d0
        /*0840*/ 	.short	0x010a
        /*0842*/ 	.byte	0xff
	.zero		1


	//   ....[116]....
        /*0844*/ 	.word	0x00003db0
        /*0848*/ 	.word	0x00000002
        /*084c*/ 	.word	0x00000000
        /*0850*/ 	.short	0x0101
        /*0852*/ 	.byte	0xff
	.zero		1


	//   ....[117]....
        /*0854*/ 	.word	0x00003e40
        /*0858*/ 	.word	0x000000ff
        /*085c*/ 	.word	0x000001e0
        /*0860*/ 	.short	0x0106
        /*0862*/ 	.byte	0x04
	.zero		1


	//   ....[118]....
        /*0864*/ 	.word	0x00003e60
        /*0868*/ 	.word	0x000000ff
        /*086c*/ 	.word	0x000001e0
        /*0870*/ 	.short	0x010a
        /*0872*/ 	.byte	0x04
	.zero		1


	//   ....[119]....
        /*0874*/ 	.word	0x00003ef0
        /*0878*/ 	.word	0x000000ff
        /*087c*/ 	.word	0x000001e0
        /*0880*/ 	.short	0x0106
        /*0882*/ 	.byte	0x07
	.zero		1


	//   ....[120]....
        /*0884*/ 	.word	0x00003f30
        /*0888*/ 	.word	0x00000000
        /*088c*/ 	.word	0x000001e0
        /*0890*/ 	.short	0x010a
        /*0892*/ 	.byte	0xff
	.zero		1


	//   ....[121]....
        /*0894*/ 	.word	0x00004170
        /*0898*/ 	.word	0x000000ff
        /*089c*/ 	.word	0x00000008
        /*08a0*/ 	.short	0x010a
        /*08a2*/ 	.byte	0x05
	.zero		1


	//   ....[122]....
        /*08a4*/ 	.word	0x00004190
        /*08a8*/ 	.word	0x000000ff
        /*08ac*/ 	.word	0x00000008
        /*08b0*/ 	.short	0x010a
        /*08b2*/ 	.byte	0x05
	.zero		1


	//   ....[123]....
        /*08b4*/ 	.word	0x00004320
        /*08b8*/ 	.word	0x000000ff
        /*08bc*/ 	.word	0x00000008
        /*08c0*/ 	.short	0x010a
        /*08c2*/ 	.byte	0x05
	.zero		1


	//   ....[124]....
        /*08c4*/ 	.word	0x00004340
        /*08c8*/ 	.word	0x000000ff
        /*08cc*/ 	.word	0x00000008
        /*08d0*/ 	.short	0x010a
        /*08d2*/ 	.byte	0x05
	.zero		1


	//   ....[125]....
        /*08d4*/ 	.word	0x00004400
        /*08d8*/ 	.word	0x000000ff
        /*08dc*/ 	.word	0x00000000
        /*08e0*/ 	.short	0x0101
        /*08e2*/ 	.byte	0x04
	.zero		1


	//   ....[126]....
        /*08e4*/ 	.word	0x00004700
        /*08e8*/ 	.word	0x00000000
        /*08ec*/ 	.word	0x000001d0
        /*08f0*/ 	.short	0x010a
        /*08f2*/ 	.byte	0xff
	.zero		1


	//   ....[127]....
        /*08f4*/ 	.word	0x000047c0
        /*08f8*/ 	.word	0x00000000
        /*08fc*/ 	.word	0x00000000
        /*0900*/ 	.short	0x0101
        /*0902*/ 	.byte	0xff
	.zero		1


	//   ....[128]....
        /*0904*/ 	.word	0x00004880
        /*0908*/ 	.word	0x000000ff
        /*090c*/ 	.word	0x00000000
        /*0910*/ 	.short	0x010a
        /*0912*/ 	.byte	0x04
	.zero		1


	//   ....[129]....
        /*0914*/ 	.word	0x00004890
        /*0918*/ 	.word	0x000000ff
        /*091c*/ 	.word	0x00000210
        /*0920*/ 	.short	0x010a
        /*0922*/ 	.byte	0x17
	.zero		1


	//   ....[130]....
        /*0924*/ 	.word	0x00004940
        /*0928*/ 	.word	0x000000ff
        /*092c*/ 	.word	0x00000000
        /*0930*/ 	.short	0x010a
        /*0932*/ 	.byte	0x05
	.zero		1


	//   ....[131]....
        /*0934*/ 	.word	0x00004a80
        /*0938*/ 	.word	0x000000ff
        /*093c*/ 	.word	0x00000000
        /*0940*/ 	.short	0x010a
        /*0942*/ 	.byte	0x04
	.zero		1


	//   ....[132]....
        /*0944*/ 	.word	0x00004cd0
        /*0948*/ 	.word	0x000000ff
        /*094c*/ 	.word	0x00000000
        /*0950*/ 	.short	0x010a
        /*0952*/ 	.byte	0x04
	.zero		1


	//   ....[133]....
        /*0954*/ 	.word	0x00004d60
        /*0958*/ 	.word	0x000000ff
        /*095c*/ 	.word	0x00000000
        /*0960*/ 	.short	0x010a
        /*0962*/ 	.byte	0x05
	.zero		1


	//   ....[134]....
        /*0964*/ 	.word	0x00004df0
        /*0968*/ 	.word	0x000000ff
        /*096c*/ 	.word	0x00000000
        /*0970*/ 	.short	0x010a
        /*0972*/ 	.byte	0x05
	.zero		1


	//   ....[135]....
        /*0974*/ 	.word	0x00004e90
        /*0978*/ 	.word	0x00000000
        /*097c*/ 	.word	0x00000000
        /*0980*/ 	.short	0x010a
        /*0982*/ 	.byte	0xff
	.zero		1


	//   ....[136]....
        /*0984*/ 	.word	0x00004ed0
        /*0988*/ 	.word	0x00000000
        /*098c*/ 	.word	0x00000000
        /*0990*/ 	.short	0x010a
        /*0992*/ 	.byte	0xff
	.zero		1


	//   ....[137]....
        /*0994*/ 	.word	0x00004f40
        /*0998*/ 	.word	0x000000ff
        /*099c*/ 	.word	0x00000000
        /*09a0*/ 	.short	0x0101
        /*09a2*/ 	.byte	0x04
	.zero		1


	//   ....[138]....
        /*09a4*/ 	.word	0x00004f80
        /*09a8*/ 	.word	0x000000ff
        /*09ac*/ 	.word	0x00000250
        /*09b0*/ 	.short	0x010a
        /*09b2*/ 	.byte	0x11
	.zero		1


	//   ....[139]....
        /*09b4*/ 	.word	0x00004fd0
        /*09b8*/ 	.word	0x000000ff
        /*09bc*/ 	.word	0x00000000
        /*09c0*/ 	.short	0x0101
        /*09c2*/ 	.byte	0x04
	.zero		1


	//   ....[140]....
        /*09c4*/ 	.word	0x00005450
        /*09c8*/ 	.word	0x0000000c
        /*09cc*/ 	.word	0x000001d0
        /*09d0*/ 	.short	0x010a
        /*09d2*/ 	.byte	0xff
	.zero		1


	//   ....[141]....
        /*09d4*/ 	.word	0x000055c0
        /*09d8*/ 	.word	0x00000000
        /*09dc*/ 	.word	0x00000000
        /*09e0*/ 	.short	0x0101
        /*09e2*/ 	.byte	0xff
	.zero		1


	//   ....[142]....
        /*09e4*/ 	.word	0x00005a50
        /*09e8*/ 	.word	0x000000ff
        /*09ec*/ 	.word	0x000001c8
        /*09f0*/ 	.short	0x010a
        /*09f2*/ 	.byte	0x15
	.zero		1


	//   ....[143]....
        /*09f4*/ 	.word	0x00005bd0
        /*09f8*/ 	.word	0x000000ff
        /*09fc*/ 	.word	0x000001b0
        /*0a00*/ 	.short	0x010a
        /*0a02*/ 	.byte	0x15
	.zero		1


	//   ....[144]....
        /*0a04*/ 	.word	0x00005dc0
        /*0a08*/ 	.word	0x000000ff
        /*0a0c*/ 	.word	0x000001a0
        /*0a10*/ 	.short	0x010b
        /*0a12*/ 	.byte	0x15
	.zero		1


	//   ....[145]....
        /*0a14*/ 	.word	0x00005dd0
        /*0a18*/ 	.word	0x000000ff
        /*0a1c*/ 	.word	0x00000000
        /*0a20*/ 	.short	0x0101
        /*0a22*/ 	.byte	0x06
	.zero		1


	//   ....[146]....
        /*0a24*/ 	.word	0x00005de0
        /*0a28*/ 	.word	0x000000ff
        /*0a2c*/ 	.word	0x000001b8
        /*0a30*/ 	.short	0x010a
        /*0a32*/ 	.byte	0x15
	.zero		1


	//   ....[147]....
        /*0a34*/ 	.word	0x00006020
        /*0a38*/ 	.word	0x000000ff
        /*0a3c*/ 	.word	0x000001a8
        /*0a40*/ 	.short	0x010b
        /*0a42*/ 	.byte	0x15
	.zero		1


	//   ....[148]....
        /*0a44*/ 	.word	0x00006030
        /*0a48*/ 	.word	0x000000ff
        /*0a4c*/ 	.word	0x00000000
        /*0a50*/ 	.short	0x0101
        /*0a52*/ 	.byte	0x25
	.zero		1


	//   ....[149]....
        /*0a54*/ 	.word	0x00006070
        /*0a58*/ 	.word	0x000000ff
        /*0a5c*/ 	.word	0x000001b0
        /*0a60*/ 	.short	0x010a
        /*0a62*/ 	.byte	0x15
	.zero		1


	//   ....[150]....
        /*0a64*/ 	.word	0x000060b0
        /*0a68*/ 	.word	0x00000000
        /*0a6c*/ 	.word	0x000001b8
        /*0a70*/ 	.short	0x010a
        /*0a72*/ 	.byte	0xff
	.zero		1


	//   ....[151]....
        /*0a74*/ 	.word	0x000063b0
        /*0a78*/ 	.word	0x00000003
        /*0a7c*/ 	.word	0x000001d0
        /*0a80*/ 	.short	0x010a
        /*0a82*/ 	.byte	0xff
	.zero		1


	//   ....[152]....
        /*0a84*/ 	.word	0x00006530
        /*0a88*/ 	.word	0x00000000
        /*0a8c*/ 	.word	0x00000000
        /*0a90*/ 	.short	0x0101
        /*0a92*/ 	.byte	0xff
	.zero		1


	//   ....[153]....
        /*0a94*/ 	.word	0x00007040
        /*0a98*/ 	.word	0x00000003
        /*0a9c*/ 	.word	0x000001a0
        /*0aa0*/ 	.short	0x010a
        /*0aa2*/ 	.byte	0xff
	.zero		1


	//   ....[154]....
        /*0aa4*/ 	.word	0x00007080
        /*0aa8*/ 	.word	0x0000005a
        /*0aac*/ 	.word	0x000001f0
        /*0ab0*/ 	.short	0x010a
        /*0ab2*/ 	.byte	0xff
	.zero		1


	//   ....[155]....
        /*0ab4*/ 	.word	0x000071b0
        /*0ab8*/ 	.word	0x00000003
        /*0abc*/ 	.word	0x000001a0
        /*0ac0*/ 	.short	0x010a
        /*0ac2*/ 	.byte	0xff
	.zero		1


	//   ....[156]....
        /*0ac4*/ 	.word	0x000072f0
        /*0ac8*/ 	.word	0x00000000
        /*0acc*/ 	.word	0x00000000
        /*0ad0*/ 	.short	0x0101
        /*0ad2*/ 	.byte	0xff
	.zero		1


	//   ....[157]....
        /*0ad4*/ 	.word	0x00007350
        /*0ad8*/ 	.word	0x0000005a
        /*0adc*/ 	.word	0x000001f0
        /*0ae0*/ 	.short	0x010a
        /*0ae2*/ 	.byte	0xff
	.zero		1


	//   ....[158]....
        /*0ae4*/ 	.word	0x00007f00
        /*0ae8*/ 	.word	0x0000006d
        /*0aec*/ 	.word	0x000001a0
        /*0af0*/ 	.short	0x010a
        /*0af2*/ 	.byte	0xff
	.zero		1


	//   ....[159]....
        /*0af4*/ 	.word	0x00007fc0
        /*0af8*/ 	.word	0x0000006d
        /*0afc*/ 	.word	0x000001a0
        /*0b00*/ 	.short	0x010a
        /*0b02*/ 	.byte	0xff
	.zero		1


	//   ....[160]....
        /*0b04*/ 	.word	0x00008100
        /*0b08*/ 	.word	0x00000002
        /*0b0c*/ 	.word	0x00000000
        /*0b10*/ 	.short	0x0101
        /*0b12*/ 	.byte	0xff
	.zero		1


	//   ....[161]....
        /*0b14*/ 	.word	0x000083e0
        /*0b18*/ 	.word	0x0000005a
        /*0b1c*/ 	.word	0x00000000
        /*0b20*/ 	.short	0x0101
        /*0b22*/ 	.byte	0xff
	.zero		1


	//   ....[162]....
        /*0b24*/ 	.word	0x00008db0
        /*0b28*/ 	.word	0x00000003
        /*0b2c*/ 	.word	0x00000240
        /*0b30*/ 	.short	0x010a
        /*0b32*/ 	.byte	0xff
	.zero		1


	//   ....[163]....
        /*0b34*/ 	.word	0x00008e10
        /*0b38*/ 	.word	0x00000000
        /*0b3c*/ 	.word	0x000000d0
        /*0b40*/ 	.short	0x010a
        /*0b42*/ 	.byte	0xff
	.zero		1


	//   ....[164]....
        /*0b44*/ 	.word	0x00008e70
        /*0b48*/ 	.word	0x00000000
        /*0b4c*/ 	.word	0x000000d0
        /*0b50*/ 	.short	0x010a
        /*0b52*/ 	.byte	0xff
	.zero		1


	//   ....[165]....
        /*0b54*/ 	.word	0x00008ec0
        /*0b58*/ 	.word	0x00000003
        /*0b5c*/ 	.word	0x000001d0
        /*0b60*/ 	.short	0x010a
        /*0b62*/ 	.byte	0xff
	.zero		1


	//   ....[166]....
        /*0b64*/ 	.word	0x00008f20
        /*0b68*/ 	.word	0x00000000
        /*0b6c*/ 	.word	0x00000000
        /*0b70*/ 	.short	0x010a
        /*0b72*/ 	.byte	0xff
	.zero		1


	//   ....[167]....
        /*0b74*/ 	.word	0x00008f80
        /*0b78*/ 	.word	0x00000000
        /*0b7c*/ 	.word	0x00000000
        /*0b80*/ 	.short	0x010a
        /*0b82*/ 	.byte	0xff
	.zero		1


	//   ....[168]....
        /*0b84*/ 	.word	0x00008fe0
        /*0b88*/ 	.word	0x00000000
        /*0b8c*/ 	.word	0x00000000
        /*0b90*/ 	.short	0x010a
        /*0b92*/ 	.byte	0xff
	.zero		1


	//   ....[169]....
        /*0b94*/ 	.word	0x00009040
        /*0b98*/ 	.word	0x00000000
        /*0b9c*/ 	.word	0x00000000
        /*0ba0*/ 	.short	0x010a
        /*0ba2*/ 	.byte	0xff
	.zero		1


	//   ....[170]....
        /*0ba4*/ 	.word	0x000090a0
        /*0ba8*/ 	.word	0x00000000
        /*0bac*/ 	.word	0x00000000
        /*0bb0*/ 	.short	0x010a
        /*0bb2*/ 	.byte	0xff
	.zero		1


	//   ....[171]....
        /*0bb4*/ 	.word	0x00009100
        /*0bb8*/ 	.word	0x00000000
        /*0bbc*/ 	.word	0x00000000
        /*0bc0*/ 	.short	0x010a
        /*0bc2*/ 	.byte	0xff
	.zero		1


	//   ....[172]....
        /*0bc4*/ 	.word	0x00009160
        /*0bc8*/ 	.word	0x00000000
        /*0bcc*/ 	.word	0x00000000
        /*0bd0*/ 	.short	0x010a
        /*0bd2*/ 	.byte	0xff
	.zero		1


	//   ....[173]....
        /*0bd4*/ 	.word	0x000091c0
        /*0bd8*/ 	.word	0x00000000
        /*0bdc*/ 	.word	0x00000000
        /*0be0*/ 	.short	0x010a
        /*0be2*/ 	.byte	0xff
	.zero		1


	//   ....[174]....
        /*0be4*/ 	.word	0x00009220
        /*0be8*/ 	.word	0x00000000
        /*0bec*/ 	.word	0x00000000
        /*0bf0*/ 	.short	0x010a
        /*0bf2*/ 	.byte	0xff
	.zero		1


	//   ....[175]....
        /*0bf4*/ 	.word	0x00009280
        /*0bf8*/ 	.word	0x00000000
        /*0bfc*/ 	.word	0x00000000
        /*0c00*/ 	.short	0x010a
        /*0c02*/ 	.byte	0xff
	.zero		1


	//   ....[176]....
        /*0c04*/ 	.word	0x000092e0
        /*0c08*/ 	.word	0x00000000
        /*0c0c*/ 	.word	0x00000000
        /*0c10*/ 	.short	0x010a
        /*0c12*/ 	.byte	0xff
	.zero		1


	//   ....[177]....
        /*0c14*/ 	.word	0x00009340
        /*0c18*/ 	.word	0x00000000
        /*0c1c*/ 	.word	0x00000000
        /*0c20*/ 	.short	0x010a
        /*0c22*/ 	.byte	0xff
	.zero		1


	//   ....[178]....
        /*0c24*/ 	.word	0x000093a0
        /*0c28*/ 	.word	0x00000000
        /*0c2c*/ 	.word	0x00000000
        /*0c30*/ 	.short	0x010a
        /*0c32*/ 	.byte	0xff
	.zero		1


	//   ....[179]....
        /*0c34*/ 	.word	0x00009400
        /*0c38*/ 	.word	0x00000000
        /*0c3c*/ 	.word	0x00000000
        /*0c40*/ 	.short	0x010a
        /*0c42*/ 	.byte	0xff
	.zero		1


	//   ....[180]....
        /*0c44*/ 	.word	0x00009460
        /*0c48*/ 	.word	0x00000000
        /*0c4c*/ 	.word	0x00000000
        /*0c50*/ 	.short	0x010a
        /*0c52*/ 	.byte	0xff
	.zero		1


	//   ....[181]....
        /*0c54*/ 	.word	0x000094c0
        /*0c58*/ 	.word	0x00000000
        /*0c5c*/ 	.word	0x00000000
        /*0c60*/ 	.short	0x010a
        /*0c62*/ 	.byte	0xff
	.zero		1


	//   ....[182]....
        /*0c64*/ 	.word	0x00009520
        /*0c68*/ 	.word	0x00000000
        /*0c6c*/ 	.word	0x00000000
        /*0c70*/ 	.short	0x010a
        /*0c72*/ 	.byte	0xff
	.zero		1


	//   ....[183]....
        /*0c74*/ 	.word	0x00009580
        /*0c78*/ 	.word	0x00000000
        /*0c7c*/ 	.word	0x00000000
        /*0c80*/ 	.short	0x010a
        /*0c82*/ 	.byte	0xff
	.zero		1


	//   ....[184]....
        /*0c84*/ 	.word	0x000095e0
        /*0c88*/ 	.word	0x00000000
        /*0c8c*/ 	.word	0x00000000
        /*0c90*/ 	.short	0x010a
        /*0c92*/ 	.byte	0xff
	.zero		1


	//   ....[185]....
        /*0c94*/ 	.word	0x00009640
        /*0c98*/ 	.word	0x00000000
        /*0c9c*/ 	.word	0x00000000
        /*0ca0*/ 	.short	0x010a
        /*0ca2*/ 	.byte	0xff
	.zero		1


	//   ....[186]....
        /*0ca4*/ 	.word	0x000096a0
        /*0ca8*/ 	.word	0x00000000
        /*0cac*/ 	.word	0x00000000
        /*0cb0*/ 	.short	0x010a
        /*0cb2*/ 	.byte	0xff
	.zero		1


	//   ....[187]....
        /*0cb4*/ 	.word	0x00009700
        /*0cb8*/ 	.word	0x00000000
        /*0cbc*/ 	.word	0x00000000
        /*0cc0*/ 	.short	0x010a
        /*0cc2*/ 	.byte	0xff
	.zero		1


	//   ....[188]....
        /*0cc4*/ 	.word	0x00009760
        /*0cc8*/ 	.word	0x00000000
        /*0ccc*/ 	.word	0x00000000
        /*0cd0*/ 	.short	0x010a
        /*0cd2*/ 	.byte	0xff
	.zero		1


	//   ....[189]....
        /*0cd4*/ 	.word	0x000097c0
        /*0cd8*/ 	.word	0x00000000
        /*0cdc*/ 	.word	0x00000000
        /*0ce0*/ 	.short	0x010a
        /*0ce2*/ 	.byte	0xff
	.zero		1


	//   ....[190]....
        /*0ce4*/ 	.word	0x00009820
        /*0ce8*/ 	.word	0x00000000
        /*0cec*/ 	.word	0x00000000
        /*0cf0*/ 	.short	0x010a
        /*0cf2*/ 	.byte	0xff
	.zero		1


	//   ....[191]....
        /*0cf4*/ 	.word	0x00009870
        /*0cf8*/ 	.word	0x00000002
        /*0cfc*/ 	.word	0x00000230
        /*0d00*/ 	.short	0x010a
        /*0d02*/ 	.byte	0xff
	.zero		1


	//   ....[192]....
        /*0d04*/ 	.word	0x000098d0
        /*0d08*/ 	.word	0x00000002
        /*0d0c*/ 	.word	0x000001e0
        /*0d10*/ 	.short	0x010a
        /*0d12*/ 	.byte	0xff
	.zero		1


	//   ....[193]....
        /*0d14*/ 	.word	0x00009920
        /*0d18*/ 	.word	0x00000002
        /*0d1c*/ 	.word	0x000001d0
        /*0d20*/ 	.short	0x010a
        /*0d22*/ 	.byte	0xff
	.zero		1


	//   ....[194]....
        /*0d24*/ 	.word	0x00009980
        /*0d28*/ 	.word	0x00000000
        /*0d2c*/ 	.word	0x000001e0
        /*0d30*/ 	.short	0x010a
        /*0d32*/ 	.byte	0xff
	.zero		1


	//   ....[195]....
        /*0d34*/ 	.word	0x000099e0
        /*0d38*/ 	.word	0x00000000
        /*0d3c*/ 	.word	0x00000008
        /*0d40*/ 	.short	0x010a
        /*0d42*/ 	.byte	0xff
	.zero		1


	//   ....[196]....
        /*0d44*/ 	.word	0x00009ac0
        /*0d48*/ 	.word	0x00000000
        /*0d4c*/ 	.word	0x00000008
        /*0d50*/ 	.short	0x010a
        /*0d52*/ 	.byte	0xff
	.zero		1


	//   ....[197]....
        /*0d54*/ 	.word	0x00009b10
        /*0d58*/ 	.word	0x00000000
        /*0d5c*/ 	.word	0x000001d0
        /*0d60*/ 	.short	0x010a
        /*0d62*/ 	.byte	0xff
	.zero		1


	//   ....[198]....
        /*0d64*/ 	.word	0x00009b70
        /*0d68*/ 	.word	0x00000000
        /*0d6c*/ 	.word	0x00000210
        /*0d70*/ 	.short	0x010a
        /*0d72*/ 	.byte	0xff
	.zero		1


	//   ....[199]....
        /*0d74*/ 	.word	0x00009bd0
        /*0d78*/ 	.word	0x00000000
        /*0d7c*/ 	.word	0x00000000
        /*0d80*/ 	.short	0x010a
        /*0d82*/ 	.byte	0xff
	.zero		1


	//   ....[200]....
        /*0d84*/ 	.word	0x00009c30
        /*0d88*/ 	.word	0x00000000
        /*0d8c*/ 	.word	0x00000000
        /*0d90*/ 	.short	0x010a
        /*0d92*/ 	.byte	0xff
	.zero		1


	//   ....[201]....
        /*0d94*/ 	.word	0x00009c90
        /*0d98*/ 	.word	0x00000000
        /*0d9c*/ 	.word	0x00000000
        /*0da0*/ 	.short	0x010a
        /*0da2*/ 	.byte	0xff
	.zero		1


	//   ....[202]....
        /*0da4*/ 	.word	0x00009cf0
        /*0da8*/ 	.word	0x00000000
        /*0dac*/ 	.word	0x00000000
        /*0db0*/ 	.short	0x010a
        /*0db2*/ 	.byte	0xff
	.zero		1


	//   ....[203]....
        /*0db4*/ 	.word	0x00009d50
        /*0db8*/ 	.word	0x00000000
        /*0dbc*/ 	.word	0x00000250
        /*0dc0*/ 	.short	0x010a
        /*0dc2*/ 	.byte	0xff
	.zero		1


	//   ....[204]....
        /*0dc4*/ 	.word	0x00009da0
        /*0dc8*/ 	.word	0x0000000c
        /*0dcc*/ 	.word	0x000001d0
        /*0dd0*/ 	.short	0x010a
        /*0dd2*/ 	.byte	0xff
	.zero		1


	//   ....[205]....
        /*0dd4*/ 	.word	0x00009e00
        /*0dd8*/ 	.word	0x00000000
        /*0ddc*/ 	.word	0x000001c8
        /*0de0*/ 	.short	0x010a
        /*0de2*/ 	.byte	0xff
	.zero		1


	//   ....[206]....
        /*0de4*/ 	.word	0x00009e60
        /*0de8*/ 	.word	0x00000000
        /*0dec*/ 	.word	0x000001b0
        /*0df0*/ 	.short	0x010a
        /*0df2*/ 	.byte	0xff
	.zero		1


	//   ....[207]....
        /*0df4*/ 	.word	0x00009ec0
        /*0df8*/ 	.word	0x00000000
        /*0dfc*/ 	.word	0x000001b8
        /*0e00*/ 	.short	0x010a
        /*0e02*/ 	.byte	0xff
	.zero		1


	//   ....[208]....
        /*0e04*/ 	.word	0x00009f20
        /*0e08*/ 	.word	0x00000000
        /*0e0c*/ 	.word	0x000001b0
        /*0e10*/ 	.short	0x010a
        /*0e12*/ 	.byte	0xff
	.zero		1


	//   ....[209]....
        /*0e14*/ 	.word	0x00009f70
        /*0e18*/ 	.word	0x00000003
        /*0e1c*/ 	.word	0x000001d0
        /*0e20*/ 	.short	0x010a
        /*0e22*/ 	.byte	0xff
	.zero		1


	//   ....[210]....
        /*0e24*/ 	.word	0x00009fc0
        /*0e28*/ 	.word	0x00000003
        /*0e2c*/ 	.word	0x000001a0
        /*0e30*/ 	.short	0x010a
        /*0e32*/ 	.byte	0xff
	.zero		1


	//   ....[211]....
        /*0e34*/ 	.word	0x0000a010
        /*0e38*/ 	.word	0x0000005a
        /*0e3c*/ 	.word	0x000001f0
        /*0e40*/ 	.short	0x010a
        /*0e42*/ 	.byte	0xff
	.zero		1


	//   ....[212]....
        /*0e44*/ 	.word	0x0000a060
        /*0e48*/ 	.word	0x0000006d
        /*0e4c*/ 	.word	0x000001a0
        /*0e50*/ 	.short	0x010a
        /*0e52*/ 	.byte	0xff
	.zero		1


	//----- nvinfo : EIATTR_NUM_MBARRIERS
	.align		4
.L_47:
        /*0e54*/ 	.byte	0x03, 0x38
        /*0e56*/ 	.short	0x004b


	//----- nvinfo : EIATTR_EXIT_INSTR_OFFSETS
	.align		4
        /*0e58*/ 	.byte	0x04, 0x1c
        /*0e5a*/ 	.short	(.L_49 - .L_48)


	//   ....[0]....
.L_48:
        /*0e5c*/ 	.word	0x00003a10


	//   ....[1]....
        /*0e60*/ 	.word	0x00003f00


	//   ....[2]....
        /*0e64*/ 	.word	0x00003f60


	//   ....[3]....
        /*0e68*/ 	.word	0x00005200


	//   ....[4]....
        /*0e6c*/ 	.word	0x000060e0


	//   ....[5]....
        /*0e70*/ 	.word	0x00006120


	//   ....[6]....
        /*0e74*/ 	.word	0x00008da0


	//----- nvinfo : EIATTR_MAX_THREADS
	.align		4
.L_49:
        /*0e78*/ 	.byte	0x04, 0x05
        /*0e7a*/ 	.short	(.L_51 - .L_50)
.L_50:
        /*0e7c*/ 	.word	0x00000100
        /*0e80*/ 	.word	0x00000001
        /*0e84*/ 	.word	0x00000001


	//----- nvinfo : EIATTR_CRS_STACK_SIZE
	.align		4
.L_51:
        /*0e88*/ 	.byte	0x04, 0x1e
        /*0e8a*/ 	.short	(.L_53 - .L_52)
.L_52:
        /*0e8c*/ 	.word	0x00000000


	//----- nvinfo : EIATTR_CBANK_PARAM_SIZE
	.align		4
.L_53:
        /*0e90*/ 	.byte	0x03, 0x19
        /*0e92*/ 	.short	0x0800


	//----- nvinfo : EIATTR_PARAM_CBANK
	.align		4
        /*0e94*/ 	.byte	0x04, 0x0a
        /*0e96*/ 	.short	(.L_55 - .L_54)
	.align		4
.L_54:
        /*0e98*/ 	.word	index@(.nv.constant0._ZN7cutlass13device_kernelINS_4gemm6kernel13GemmUniversalIN4cute5tupleIJiiiiEEENS1_10collective13CollectiveMmaINS1_35MainloopSm100TmaUmmaWarpSpecializedILi26ELi2ELi4ENS5_IJNS4_1CILi2EEESB_NSA_ILi1EEEEEEEENS5_IJNSA_ILi128EEESF_NSA_ILi64EEEEEENS_12float_e4m3_tENS5_IJlSC_lEEESI_SJ_NS4_8TiledMMAINS4_8MMA_AtomIJNS4_10MMA_TraitsINS4_25SM100_MMA_F8F6F4_2x1SM_SSEJSI_SI_fSF_SF_NS4_17integral_constantINS4_4UMMA5MajorELSQ_0EEESR_NSO_INSP_7ScaleInELSS_0EEEST_EEEEEENS4_6LayoutINS5_IJSC_SC_SC_EEENS5_IJNSA_ILi0EEESY_SY_EEEEENS5_IJNS4_10UnderscoreES11_S11_EEEEENS4_28SM100_TMA_2SM_LOAD_MULTICASTENS4_14ComposedLayoutINS4_7SwizzleILi2ELi4ELi3EEENS4_18smem_ptr_flag_bitsILi8EEENSW_INS5_IJNSA_ILi8EEESG_EEENS5_IJSG_SC_EEEEEEEvNS4_8identityENS4_18SM100_TMA_2SM_LOADES1E_vS1F_EENS_8epilogue10collective18CollectiveEpilogueINS1I_23Sm100TmaWarpSpecializedILi2ELi2ELi32ELb0ELb0EEEJNS5_IJSG_SF_SG_EEENS5_IJNSW_ISG_SC_EENSW_INS5_IJNSA_ILi32EEESB_EEENS5_IJSC_SG_EEEEEEEESI_SJ_SI_SJ_NS1I_6fusion15FusionCallbacksIS1M_NS1U_17LinearCombinationISI_fSI_fLNS_15FloatRoundStyleE2EEES1N_S1T_JEEENS4_5SM1004TMEM4LOAD26SM100_TMEM_LOAD_32dp32b32xENS4_13SM90_TMA_LOADENS15_INS16_ILi1ELi4ELi3EEES19_NSW_INS5_IJS1A_S1P_EEENS5_IJS1P_SC_EEEEEEENS4_39AutoVectorizingCopyWithAssumedAlignmentILi128EEENS4_14SM90_TMA_STOREES29_S2B_S2B_EEEvvEEEEvNT_6ParamsE)
        /*0e9c*/ 	.short	0x0380
        /*0e9e*/ 	.short	0x0800


	//----- nvinfo : EIATTR_SW_WAR
	.align		4
.L_55:
        /*0ea0*/ 	.byte	0x04, 0x36
        /*0ea2*/ 	.short	(.L_57 - .L_56)
.L_56:
        /*0ea4*/ 	.word	0x00000008
.L_57:


//--------------------- .nv.callgraph             --------------------------
	.section	.nv.callgraph,"",@"SHT_CUDA_CALLGRAPH"
	.align	4
	.sectionentsize	8
	.align		4
        /*0000*/ 	.word	0x00000000
	.align		4
        /*0004*/ 	.word	0xffffffff
	.align		4
        /*0008*/ 	.word	index@(_ZN7cutlass13device_kernelINS_4gemm6kernel13GemmUniversalIN4cute5tupleIJiiiiEEENS1_10collective13CollectiveMmaINS1_35MainloopSm100TmaUmmaWarpSpecializedILi26ELi2ELi4ENS5_IJNS4_1CILi2EEESB_NSA_ILi1EEEEEEEENS5_IJNSA_ILi128EEESF_NSA_ILi64EEEEEENS_12float_e4m3_tENS5_IJlSC_lEEESI_SJ_NS4_8TiledMMAINS4_8MMA_AtomIJNS4_10MMA_TraitsINS4_25SM100_MMA_F8F6F4_2x1SM_SSEJSI_SI_fSF_SF_NS4_17integral_constantINS4_4UMMA5MajorELSQ_0EEESR_NSO_INSP_7ScaleInELSS_0EEEST_EEEEEENS4_6LayoutINS5_IJSC_SC_SC_EEENS5_IJNSA_ILi0EEESY_SY_EEEEENS5_IJNS4_10UnderscoreES11_S11_EEEEENS4_28SM100_TMA_2SM_LOAD_MULTICASTENS4_14ComposedLayoutINS4_7SwizzleILi2ELi4ELi3EEENS4_18smem_ptr_flag_bitsILi8EEENSW_INS5_IJNSA_ILi8EEESG_EEENS5_IJSG_SC_EEEEEEEvNS4_8identityENS4_18SM100_TMA_2SM_LOADES1E_vS1F_EENS_8epilogue10collective18CollectiveEpilogueINS1I_23Sm100TmaWarpSpecializedILi2ELi2ELi32ELb0ELb0EEEJNS5_IJSG_SF_SG_EEENS5_IJNSW_ISG_SC_EENSW_INS5_IJNSA_ILi32EEESB_EEENS5_IJSC_SG_EEEEEEEESI_SJ_SI_SJ_NS1I_6fusion15FusionCallbacksIS1M_NS1U_17LinearCombinationISI_fSI_fLNS_15FloatRoundStyleE2EEES1N_S1T_JEEENS4_5SM1004TMEM4LOAD26SM100_TMEM_LOAD_32dp32b32xENS4_13SM90_TMA_LOADENS15_INS16_ILi1ELi4ELi3EEES19_NSW_INS5_IJS1A_S1P_EEENS5_IJS1P_SC_EEEEEEENS4_39AutoVectorizingCopyWithAssumedAlignmentILi128EEENS4_14SM90_TMA_STOREES29_S2B_S2B_EEEvvEEEEvNT_6ParamsE)
	.align		4
        /*000c*/ 	.word	index@(__assertfail)
	.align		4
        /*0010*/ 	.word	0x00000000
	.align		4
        /*0014*/ 	.word	0xfffffffe
	.align		4
        /*0018*/ 	.word	0x00000000
	.align		4
        /*001c*/ 	.word	0xfffffffd
	.align		4
        /*0020*/ 	.word	0x00000000
	.align		4
        /*0024*/ 	.word	0xfffffffc


//--------------------- .nv.constant4             --------------------------
	.section	.nv.constant4,"a",@progbits
	.align	8
	.align		8
.nv.constant4:
        /*0000*/ 	.dword	__assertfail
	.align		8
        /*0008*/ 	.dword	__unnamed_1
	.align		8
        /*0010*/ 	.dword	__unnamed_2
	.align		8
        /*0018*/ 	.dword	_ZN40_INTERNAL_f6948033_4_k_cu_3383479c_244874cuda3std3__45__cpo5beginE
	.align		8
        /*0020*/ 	.dword	_ZN40_INTERNAL_f6948033_4_k_cu_3383479c_244874cuda3std3__45__cpo3endE
	.align		8
        /*0028*/ 	.dword	_ZN40_INTERNAL_f6948033_4_k_cu_3383479c_244874cuda3std3__45__cpo6cbeginE
	.align		8
        /*0030*/ 	.dword	_ZN40_INTERNAL_f6948033_4_k_cu_3383479c_244874cuda3std3__45__cpo4cendE
	.align		8
        /*0038*/ 	.dword	_ZN40_INTERNAL_f6948033_4_k_cu_3383479c_244874cuda3std3__442_GLOBAL__N__f6948033_4_k_cu_3383479c_244876ignoreE
	.align		8
        /*0040*/ 	.dword	_ZN40_INTERNAL_f6948033_4_k_cu_3383479c_244874cuda3std3__419piecewise_constructE
	.align		8
        /*0048*/ 	.dword	_ZN40_INTERNAL_f6948033_4_k_cu_3383479c_244874cuda3std3__48in_placeE
	.align		8
        /*0050*/ 	.dword	_ZN40_INTERNAL_f6948033_4_k_cu_3383479c_244874cuda3std6ranges3__45__cpo4swapE
	.align		8
        /*0058*/ 	.dword	_ZN40_INTERNAL_f6948033_4_k_cu_3383479c_244874cuda3std6ranges3__45__cpo9iter_moveE
	.align		8
        /*0060*/ 	.dword	_ZN40_INTERNAL_f6948033_4_k_cu_3383479c_244874cute7productE
	.align		8
        /*0068*/ 	.dword	_ZN40_INTERNAL_f6948033_4_k_cu_3383479c_244874cute1_E
	.align		8
        /*0070*/ 	.dword	$str$25
	.align		8
        /*0078*/ 	.dword	$str$26
	.align		8
        /*0080*/ 	.dword	$str$27
	.align		8
        /*0088*/ 	.dword	$str$28


//--------------------- .text._ZN7cutlass13device_kernelINS_4gemm6kernel13GemmUniversalIN4cute5tupleIJiiiiEEENS1_10collective13CollectiveMmaINS1_35MainloopSm100TmaUmmaWarpSpecializedILi26ELi2ELi4ENS5_IJNS4_1CILi2EEESB_NSA_ILi1EEEEEEEENS5_IJNSA_ILi128EEESF_NSA_ILi64EEEEEENS_12float_e4m3_tENS5_IJlSC_lEEESI_SJ_NS4_8TiledMMAINS4_8MMA_AtomIJNS4_10MMA_TraitsINS4_25SM100_MMA_F8F6F4_2x1SM_SSEJSI_SI_fSF_SF_NS4_17integral_constantINS4_4UMMA5MajorELSQ_0EEESR_NSO_INSP_7ScaleInELSS_0EEEST_EEEEEENS4_6LayoutINS5_IJSC_SC_SC_EEENS5_IJNSA_ILi0EEESY_SY_EEEEENS5_IJNS4_10UnderscoreES11_S11_EEEEENS4_28SM100_TMA_2SM_LOAD_MULTICASTENS4_14ComposedLayoutINS4_7SwizzleILi2ELi4ELi3EEENS4_18smem_ptr_flag_bitsILi8EEENSW_INS5_IJNSA_ILi8EEESG_EEENS5_IJSG_SC_EEEEEEEvNS4_8identityENS4_18SM100_TMA_2SM_LOADES1E_vS1F_EENS_8epilogue10collective18CollectiveEpilogueINS1I_23Sm100TmaWarpSpecializedILi2ELi2ELi32ELb0ELb0EEEJNS5_IJSG_SF_SG_EEENS5_IJNSW_ISG_SC_EENSW_INS5_IJNSA_ILi32EEESB_EEENS5_IJSC_SG_EEEEEEEESI_SJ_SI_SJ_NS1I_6fusion15FusionCallbacksIS1M_NS1U_17LinearCombinationISI_fSI_fLNS_15FloatRoundStyleE2EEES1N_S1T_JEEENS4_5SM1004TMEM4LOAD26SM100_TMEM_LOAD_32dp32b32xENS4_13SM90_TMA_LOADENS15_INS16_ILi1ELi4ELi3EEES19_NSW_INS5_IJS1A_S1P_EEENS5_IJS1P_SC_EEEEEEENS4_39AutoVectorizingCopyWithAssumedAlignmentILi128EEENS4_14SM90_TMA_STOREES29_S2B_S2B_EEEvvEEEEvNT_6ParamsE --------------------------
	.section	.text._ZN7cutlass13device_kernelINS_4gemm6kernel13GemmUniversalIN4cute5tupleIJiiiiEEENS1_10collective13CollectiveMmaINS1_35MainloopSm100TmaUmmaWarpSpecializedILi26ELi2ELi4ENS5_IJNS4_1CILi2EEESB_NSA_ILi1EEEEEEEENS5_IJNSA_ILi128EEESF_NSA_ILi64EEEEEENS_12float_e4m3_tENS5_IJlSC_lEEESI_SJ_NS4_8TiledMMAINS4_8MMA_AtomIJNS4_10MMA_TraitsINS4_25SM100_MMA_F8F6F4_2x1SM_SSEJSI_SI_fSF_SF_NS4_17integral_constantINS4_4UMMA5MajorELSQ_0EEESR_NSO_INSP_7ScaleInELSS_0EEEST_EEEEEENS4_6LayoutINS5_IJSC_SC_SC_EEENS5_IJNSA_ILi0EEESY_SY_EEEEENS5_IJNS4_10UnderscoreES11_S11_EEEEENS4_28SM100_TMA_2SM_LOAD_MULTICASTENS4_14ComposedLayoutINS4_7SwizzleILi2ELi4ELi3EEENS4_18smem_ptr_flag_bitsILi8EEENSW_INS5_IJNSA_ILi8EEESG_EEENS5_IJSG_SC_EEEEEEEvNS4_8identityENS4_18SM100_TMA_2SM_LOADES1E_vS1F_EENS_8epilogue10collective18CollectiveEpilogueINS1I_23Sm100TmaWarpSpecializedILi2ELi2ELi32ELb0ELb0EEEJNS5_IJSG_SF_SG_EEENS5_IJNSW_ISG_SC_EENSW_INS5_IJNSA_ILi32EEESB_EEENS5_IJSC_SG_EEEEEEEESI_SJ_SI_SJ_NS1I_6fusion15FusionCallbacksIS1M_NS1U_17LinearCombinationISI_fSI_fLNS_15FloatRoundStyleE2EEES1N_S1T_JEEENS4_5SM1004TMEM4LOAD26SM100_TMEM_LOAD_32dp32b32xENS4_13SM90_TMA_LOADENS15_INS16_ILi1ELi4ELi3EEES19_NSW_INS5_IJS1A_S1P_EEENS5_IJS1P_SC_EEEEEEENS4_39AutoVectorizingCopyWithAssumedAlignmentILi128EEENS4_14SM90_TMA_STOREES29_S2B_S2B_EEEvvEEEEvNT_6ParamsE,"ax",@progbits
	.align	128
.text._ZN7cutlass13device_kernelINS_4gemm6kernel13GemmUniversalIN4cute5tupleIJiiiiEEENS1_10collective13CollectiveMmaINS1_35MainloopSm100TmaUmmaWarpSpecializedILi26ELi2ELi4ENS5_IJNS4_1CILi2EEESB_NSA_ILi1EEEEEEEENS5_IJNSA_ILi128EEESF_NSA_ILi64EEEEEENS_12float_e4m3_tENS5_IJlSC_lEEESI_SJ_NS4_8TiledMMAINS4_8MMA_AtomIJNS4_10MMA_TraitsINS4_25SM100_MMA_F8F6F4_2x1SM_SSEJSI_SI_fSF_SF_NS4_17integral_constantINS4_4UMMA5MajorELSQ_0EEESR_NSO_INSP_7ScaleInELSS_0EEEST_EEEEEENS4_6LayoutINS5_IJSC_SC_SC_EEENS5_IJNSA_ILi0EEESY_SY_EEEEENS5_IJNS4_10UnderscoreES11_S11_EEEEENS4_28SM100_TMA_2SM_LOAD_MULTICASTENS4_14ComposedLayoutINS4_7SwizzleILi2ELi4ELi3EEENS4_18smem_ptr_flag_bitsILi8EEENSW_INS5_IJNSA_ILi8EEESG_EEENS5_IJSG_SC_EEEEEEEvNS4_8identityENS4_18SM100_TMA_2SM_LOADES1E_vS1F_EENS_8epilogue10collective18CollectiveEpilogueINS1I_23Sm100TmaWarpSpecializedILi2ELi2ELi32ELb0ELb0EEEJNS5_IJSG_SF_SG_EEENS5_IJNSW_ISG_SC_EENSW_INS5_IJNSA_ILi32EEESB_EEENS5_IJSC_SG_EEEEEEEESI_SJ_SI_SJ_NS1I_6fusion15FusionCallbacksIS1M_NS1U_17LinearCombinationISI_fSI_fLNS_15FloatRoundStyleE2EEES1N_S1T_JEEENS4_5SM1004TMEM4LOAD26SM100_TMEM_LOAD_32dp32b32xENS4_13SM90_TMA_LOADENS15_INS16_ILi1ELi4ELi3EEES19_NSW_INS5_IJS1A_S1P_EEENS5_IJS1P_SC_EEEEEEENS4_39AutoVectorizingCopyWithAssumedAlignmentILi128EEENS4_14SM90_TMA_STOREES29_S2B_S2B_EEEvvEEEEvNT_6ParamsE:
        .type           _ZN7cutlass13device_kernelINS_4gemm6kernel13GemmUniversalIN4cute5tupleIJiiiiEEENS1_10collective13CollectiveMmaINS1_35MainloopSm100TmaUmmaWarpSpecializedILi26ELi2ELi4ENS5_IJNS4_1CILi2EEESB_NSA_ILi1EEEEEEEENS5_IJNSA_ILi128EEESF_NSA_ILi64EEEEEENS_12float_e4m3_tENS5_IJlSC_lEEESI_SJ_NS4_8TiledMMAINS4_8MMA_AtomIJNS4_10MMA_TraitsINS4_25SM100_MMA_F8F6F4_2x1SM_SSEJSI_SI_fSF_SF_NS4_17integral_constantINS4_4UMMA5MajorELSQ_0EEESR_NSO_INSP_7ScaleInELSS_0EEEST_EEEEEENS4_6LayoutINS5_IJSC_SC_SC_EEENS5_IJNSA_ILi0EEESY_SY_EEEEENS5_IJNS4_10UnderscoreES11_S11_EEEEENS4_28SM100_TMA_2SM_LOAD_MULTICASTENS4_14ComposedLayoutINS4_7SwizzleILi2ELi4ELi3EEENS4_18smem_ptr_flag_bitsILi8EEENSW_INS5_IJNSA_ILi8EEESG_EEENS5_IJSG_SC_EEEEEEEvNS4_8identityENS4_18SM100_TMA_2SM_LOADES1E_vS1F_EENS_8epilogue10collective18CollectiveEpilogueINS1I_23Sm100TmaWarpSpecializedILi2ELi2ELi32ELb0ELb0EEEJNS5_IJSG_SF_SG_EEENS5_IJNSW_ISG_SC_EENSW_INS5_IJNSA_ILi32EEESB_EEENS5_IJSC_SG_EEEEEEEESI_SJ_SI_SJ_NS1I_6fusion15FusionCallbacksIS1M_NS1U_17LinearCombinationISI_fSI_fLNS_15FloatRoundStyleE2EEES1N_S1T_JEEENS4_5SM1004TMEM4LOAD26SM100_TMEM_LOAD_32dp32b32xENS4_13SM90_TMA_LOADENS15_INS16_ILi1ELi4ELi3EEES19_NSW_INS5_IJS1A_S1P_EEENS5_IJS1P_SC_EEEEEEENS4_39AutoVectorizingCopyWithAssumedAlignmentILi128EEENS4_14SM90_TMA_STOREES29_S2B_S2B_EEEvvEEEEvNT_6ParamsE,@function
        .size           _ZN7cutlass13device_kernelINS_4gemm6kernel13GemmUniversalIN4cute5tupleIJiiiiEEENS1_10collective13CollectiveMmaINS1_35MainloopSm100TmaUmmaWarpSpecializedILi26ELi2ELi4ENS5_IJNS4_1CILi2EEESB_NSA_ILi1EEEEEEEENS5_IJNSA_ILi128EEESF_NSA_ILi64EEEEEENS_12float_e4m3_tENS5_IJlSC_lEEESI_SJ_NS4_8TiledMMAINS4_8MMA_AtomIJNS4_10MMA_TraitsINS4_25SM100_MMA_F8F6F4_2x1SM_SSEJSI_SI_fSF_SF_NS4_17integral_constantINS4_4UMMA5MajorELSQ_0EEESR_NSO_INSP_7ScaleInELSS_0EEEST_EEEEEENS4_6LayoutINS5_IJSC_SC_SC_EEENS5_IJNSA_ILi0EEESY_SY_EEEEENS5_IJNS4_10UnderscoreES11_S11_EEEEENS4_28SM100_TMA_2SM_LOAD_MULTICASTENS4_14ComposedLayoutINS4_7SwizzleILi2ELi4ELi3EEENS4_18smem_ptr_flag_bitsILi8EEENSW_INS5_IJNSA_ILi8EEESG_EEENS5_IJSG_SC_EEEEEEEvNS4_8identityENS4_18SM100_TMA_2SM_LOADES1E_vS1F_EENS_8epilogue10collective18CollectiveEpilogueINS1I_23Sm100TmaWarpSpecializedILi2ELi2ELi32ELb0ELb0EEEJNS5_IJSG_SF_SG_EEENS5_IJNSW_ISG_SC_EENSW_INS5_IJNSA_ILi32EEESB_EEENS5_IJSC_SG_EEEEEEEESI_SJ_SI_SJ_NS1I_6fusion15FusionCallbacksIS1M_NS1U_17LinearCombinationISI_fSI_fLNS_15FloatRoundStyleE2EEES1N_S1T_JEEENS4_5SM1004TMEM4LOAD26SM100_TMEM_LOAD_32dp32b32xENS4_13SM90_TMA_LOADENS15_INS16_ILi1ELi4ELi3EEES19_NSW_INS5_IJS1A_S1P_EEENS5_IJS1P_SC_EEEEEEENS4_39AutoVectorizingCopyWithAssumedAlignmentILi128EEENS4_14SM90_TMA_STOREES29_S2B_S2B_EEEvvEEEEvNT_6ParamsE,(.L_x_230 - _ZN7cutlass13device_kernelINS_4gemm6kernel13GemmUniversalIN4cute5tupleIJiiiiEEENS1_10collective13CollectiveMmaINS1_35MainloopSm100TmaUmmaWarpSpecializedILi26ELi2ELi4ENS5_IJNS4_1CILi2EEESB_NSA_ILi1EEEEEEEENS5_IJNSA_ILi128EEESF_NSA_ILi64EEEEEENS_12float_e4m3_tENS5_IJlSC_lEEESI_SJ_NS4_8TiledMMAINS4_8MMA_AtomIJNS4_10MMA_TraitsINS4_25SM100_MMA_F8F6F4_2x1SM_SSEJSI_SI_fSF_SF_NS4_17integral_constantINS4_4UMMA5MajorELSQ_0EEESR_NSO_INSP_7ScaleInELSS_0EEEST_EEEEEENS4_6LayoutINS5_IJSC_SC_SC_EEENS5_IJNSA_ILi0EEESY_SY_EEEEENS5_IJNS4_10UnderscoreES11_S11_EEEEENS4_28SM100_TMA_2SM_LOAD_MULTICASTENS4_14ComposedLayoutINS4_7SwizzleILi2ELi4ELi3EEENS4_18smem_ptr_flag_bitsILi8EEENSW_INS5_IJNSA_ILi8EEESG_EEENS5_IJSG_SC_EEEEEEEvNS4_8identityENS4_18SM100_TMA_2SM_LOADES1E_vS1F_EENS_8epilogue10collective18CollectiveEpilogueINS1I_23Sm100TmaWarpSpecializedILi2ELi2ELi32ELb0ELb0EEEJNS5_IJSG_SF_SG_EEENS5_IJNSW_ISG_SC_EENSW_INS5_IJNSA_ILi32EEESB_EEENS5_IJSC_SG_EEEEEEEESI_SJ_SI_SJ_NS1I_6fusion15FusionCallbacksIS1M_NS1U_17LinearCombinationISI_fSI_fLNS_15FloatRoundStyleE2EEES1N_S1T_JEEENS4_5SM1004TMEM4LOAD26SM100_TMEM_LOAD_32dp32b32xENS4_13SM90_TMA_LOADENS15_INS16_ILi1ELi4ELi3EEES19_NSW_INS5_IJS1A_S1P_EEENS5_IJS1P_SC_EEEEEEENS4_39AutoVectorizingCopyWithAssumedAlignmentILi128EEENS4_14SM90_TMA_STOREES29_S2B_S2B_EEEvvEEEEvNT_6ParamsE)
        .other          _ZN7cutlass13device_kernelINS_4gemm6kernel13GemmUniversalIN4cute5tupleIJiiiiEEENS1_10collective13CollectiveMmaINS1_35MainloopSm100TmaUmmaWarpSpecializedILi26ELi2ELi4ENS5_IJNS4_1CILi2EEESB_NSA_ILi1EEEEEEEENS5_IJNSA_ILi128EEESF_NSA_ILi64EEEEEENS_12float_e4m3_tENS5_IJlSC_lEEESI_SJ_NS4_8TiledMMAINS4_8MMA_AtomIJNS4_10MMA_TraitsINS4_25SM100_MMA_F8F6F4_2x1SM_SSEJSI_SI_fSF_SF_NS4_17integral_constantINS4_4UMMA5MajorELSQ_0EEESR_NSO_INSP_7ScaleInELSS_0EEEST_EEEEEENS4_6LayoutINS5_IJSC_SC_SC_EEENS5_IJNSA_ILi0EEESY_SY_EEEEENS5_IJNS4_10UnderscoreES11_S11_EEEEENS4_28SM100_TMA_2SM_LOAD_MULTICASTENS4_14ComposedLayoutINS4_7SwizzleILi2ELi4ELi3EEENS4_18smem_ptr_flag_bitsILi8EEENSW_INS5_IJNSA_ILi8EEESG_EEENS5_IJSG_SC_EEEEEEEvNS4_8identityENS4_18SM100_TMA_2SM_LOADES1E_vS1F_EENS_8epilogue10collective18CollectiveEpilogueINS1I_23Sm100TmaWarpSpecializedILi2ELi2ELi32ELb0ELb0EEEJNS5_IJSG_SF_SG_EEENS5_IJNSW_ISG_SC_EENSW_INS5_IJNSA_ILi32EEESB_EEENS5_IJSC_SG_EEEEEEEESI_SJ_SI_SJ_NS1I_6fusion15FusionCallbacksIS1M_NS1U_17LinearCombinationISI_fSI_fLNS_15FloatRoundStyleE2EEES1N_S1T_JEEENS4_5SM1004TMEM4LOAD26SM100_TMEM_LOAD_32dp32b32xENS4_13SM90_TMA_LOADENS15_INS16_ILi1ELi4ELi3EEES19_NSW_INS5_IJS1A_S1P_EEENS5_IJS1P_SC_EEEEEEENS4_39AutoVectorizingCopyWithAssumedAlignmentILi128EEENS4_14SM90_TMA_STOREES29_S2B_S2B_EEEvvEEEEvNT_6ParamsE,@"STO_CUDA_ENTRY STV_DEFAULT"
_ZN7cutlass13device_kernelINS_4gemm6kernel13GemmUniversalIN4cute5tupleIJiiiiEEENS1_10collective13CollectiveMmaINS1_35MainloopSm100TmaUmmaWarpSpecializedILi26ELi2ELi4ENS5_IJNS4_1CILi2EEESB_NSA_ILi1EEEEEEEENS5_IJNSA_ILi128EEESF_NSA_ILi64EEEEEENS_12float_e4m3_tENS5_IJlSC_lEEESI_SJ_NS4_8TiledMMAINS4_8MMA_AtomIJNS4_10MMA_TraitsINS4_25SM100_MMA_F8F6F4_2x1SM_SSEJSI_SI_fSF_SF_NS4_17integral_constantINS4_4UMMA5MajorELSQ_0EEESR_NSO_INSP_7ScaleInELSS_0EEEST_EEEEEENS4_6LayoutINS5_IJSC_SC_SC_EEENS5_IJNSA_ILi0EEESY_SY_EEEEENS5_IJNS4_10UnderscoreES11_S11_EEEEENS4_28SM100_TMA_2SM_LOAD_MULTICASTENS4_14ComposedLayoutINS4_7SwizzleILi2ELi4ELi3EEENS4_18smem_ptr_flag_bitsILi8EEENSW_INS5_IJNSA_ILi8EEESG_EEENS5_IJSG_SC_EEEEEEEvNS4_8identityENS4_18SM100_TMA_2SM_LOADES1E_vS1F_EENS_8epilogue10collective18CollectiveEpilogueINS1I_23Sm100TmaWarpSpecializedILi2ELi2ELi32ELb0ELb0EEEJNS5_IJSG_SF_SG_EEENS5_IJNSW_ISG_SC_EENSW_INS5_IJNSA_ILi32EEESB_EEENS5_IJSC_SG_EEEEEEEESI_SJ_SI_SJ_NS1I_6fusion15FusionCallbacksIS1M_NS1U_17LinearCombinationISI_fSI_fLNS_15FloatRoundStyleE2EEES1N_S1T_JEEENS4_5SM1004TMEM4LOAD26SM100_TMEM_LOAD_32dp32b32xENS4_13SM90_TMA_LOADENS15_INS16_ILi1ELi4ELi3EEES19_NSW_INS5_IJS1A_S1P_EEENS5_IJS1P_SC_EEEEEEENS4_39AutoVectorizingCopyWithAssumedAlignmentILi128EEENS4_14SM90_TMA_STOREES29_S2B_S2B_EEEvvEEEEvNT_6ParamsE:
[----:B------:R-:W1:Y:S01]  /*0000*/  LDC R1, c[0x0][0x37c] ;  /* 0x0000df00ff017b82 */ /* 0x000e620000000800 */
[----:B------:R-:W2:Y:S01]  /*0010*/  S2R R97, SR_TID.X ;  /* 0x0000000000617919 */ /* 0x000ea20000002100 */
[----:B------:R-:W3:Y:S06]  /*0020*/  LDCU.64 UR8, c[0x0][0x890] ;  /* 0x00011200ff0877ac */ /* 0x000eec0008000a00 */
[----:B------:R-:W4:Y:S01]  /*0030*/  S2UR UR46, SR_CgaCtaId ;  /* 0x00000000002e79c3 */ /* 0x000f220000008800 */
[----:B------:R-:W-:Y:S02]  /*0040*/  PRMT R86, RZ, 0x7610, R86 ;  /* 0x00007610ff567816 */ /* 0x000fe40000000056 */
[----:B------:R-:W-:Y:S01]  /*0050*/  ELECT P1, URZ, PT ;  /* 0x0000000000ff782f */ /* 0x000fe20003820000 */
[----:B---3--:R-:W-:-:S04]  /*0060*/  UISETP.NE.U32.AND UP0, UPT, UR8, URZ, UPT ;  /* 0x000000ff0800728c */ /* 0x008fc8000bf05070 */
[----:B------:R-:W-:Y:S02]  /*0070*/  UISETP.NE.AND.EX UP0, UPT, UR9, URZ, UPT, UP0 ;  /* 0x000000ff0900728c */ /* 0x000fe4000bf05300 */
[----:B----4-:R-:W-:Y:S02]  /*0080*/  ULOP3.LUT UR33, UR46, 0x1, URZ, 0xc0, !UPT ;  /* 0x000000012e217892 */ /* 0x010fe4000f8ec0ff */
[----:B------:R-:W-:Y:S01]  /*0090*/  ULOP3.LUT UR34, UR46, 0x1, URZ, 0x3c, !UPT ;  /* 0x000000012e227892 */ /* 0x000fe2000f8e3cff */
[----:B--2---:R-:W-:-:S05]  /*00a0*/  SHF.R.U32.HI R87, RZ, 0x5, R97 ;  /* 0x00000005ff577819 */ /* 0x004fca0000011661 */
[----:B------:R-:W2:Y:S02]  /*00b0*/  SHFL.IDX PT, R0, R87, RZ, 0x1f ;  /* 0x00001fff57007589 */ /* 0x000ea400000e0000 */
[----:B--2---:R-:W-:Y:S01]  /*00c0*/  R2UR UR25, R0 ;  /* 0x00000000001972ca */ /* 0x004fe200000e0000 */
[----:B-1----:R-:W-:-:S14]  /*00d0*/  BRA.U UP0, `(.L_x_0) ;  /* 0x0000000100307547 */ /* 0x002fdc000b800000 */
[----:B------:R-:W1:Y:S02]  /*00e0*/  LDCU.64 UR4, c[0x0][0x888] ;  /* 0x00011100ff0477ac */ /* 0x000e640008000a00 */
[----:B-1----:R-:W-:-:S04]  /*00f0*/  UISETP.NE.U32.AND UP0, UPT, UR4, URZ, UPT ;  /* 0x000000ff0400728c */ /* 0x002fc8000bf05070 */
[----:B------:R-:W-:-:S09]  /*0100*/  UISETP.NE.AND.EX UP0, UPT, UR5, URZ, UPT, UP0 ;  /* 0x000000ff0500728c */ /* 0x000fd2000bf05300 */
[----:B------:R-:W-:Y:S05]  /*0110*/  BRA.U !UP0, `(.L_x_1) ;  /* 0x0000000108147547 */ /* 0x000fea000b800000 */
[----:B------:R-:W1:Y:S01]  /*0120*/  LDC.64 R2, c[0x0][0x888] ;  /* 0x00022200ff027b82 */ /* 0x000e620000000a00 */
[----:B------:R-:W1:Y:S02]  /*0130*/  LDCU.64 UR4, c[0x0][0x358] ;  /* 0x00006b00ff0477ac */ /* 0x000e640008000a00 */
[----:B-1----:R1:W5:Y:S01]  /*0140*/  LDG.E R41, desc[UR4][R2.64] ;  /* 0x0000000402297981 */ /* 0x002362000c1e1900 */
[----:B------:R-:W-:Y:S01]  /*0150*/  HFMA2 R86, -RZ, RZ, 0, 5.9604644775390625e-08 ;  /* 0x00000001ff567431 */ /* 0x000fe200000001ff */
[----:B------:R-:W-:Y:S05]  /*0160*/  BRA `(.L_x_0) ;  /* 0x00000000000c7947 */ /* 0x000fea0003800000 */
.L_x_1:
[----:B------:R-:W1:Y:S01]  /*0170*/  LDCU UR4, c[0x0][0x880] ;  /* 0x00011000ff0477ac */ /* 0x000e620008000800 */
[----:B------:R-:W-:Y:S01]  /*0180*/  HFMA2 R86, -RZ, RZ, 0, 5.9604644775390625e-08 ;  /* 0x00000001ff567431 */ /* 0x000fe200000001ff */
[----:B-1----:R-:W-:-:S07]  /*0190*/  MOV R41, UR4 ;  /* 0x0000000400297c02 */ /* 0x002fce0008000f00 */
.L_x_0:
[----:B------:R-:W2:Y:S02]  /*01a0*/  LDCU.64 UR4, c[0x0][0x8b0] ;  /* 0x00011600ff0477ac */ /* 0x000ea40008000a00 */
[----:B--2---:R-:W-:-:S04]  /*01b0*/  UISETP.NE.U32.AND UP0, UPT, UR4, URZ, UPT ;  /* 0x000000ff0400728c */ /* 0x004fc8000bf05070 */
[----:B------:R-:W-:-:S09]  /*01c0*/  UISETP.NE.AND.EX UP0, UPT, UR5, URZ, UPT, UP0 ;  /* 0x000000ff0500728c */ /* 0x000fd2000bf05300 */
[----:B------:R-:W-:Y:S05]  /*01d0*/  BRA.U UP0, `(.L_x_2) ;  /* 0x0000000100287547 */ /* 0x000fea000b800000 */
[----:B------:R-:W2:Y:S02]  /*01e0*/  LDCU.64 UR4, c[0x0][0x8a8] ;  /* 0x00011500ff0477ac */ /* 0x000ea40008000a00 */
[----:B--2---:R-:W-:-:S04]  /*01f0*/  UISETP.NE.U32.AND UP0, UPT, UR4, URZ, UPT ;  /* 0x000000ff0400728c */ /* 0x004fc8000bf05070 */
[----:B------:R-:W-:-:S09]  /*0200*/  UISETP.NE.AND.EX UP0, UPT, UR5, URZ, UPT, UP0 ;  /* 0x000000ff0500728c */ /* 0x000fd2000bf05300 */
[----:B------:R-:W-:Y:S05]  /*0210*/  BRA.U !UP0, `(.L_x_3) ;  /* 0x0000000108107547 */ /* 0x000fea000b800000 */
[----:B------:R-:W2:Y:S01]  /*0220*/  LDC.64 R38, c[0x0][0x8a8] ;  /* 0x00022a00ff267b82 */ /* 0x000ea20000000a00 */
[----:B------:R-:W2:Y:S02]  /*0230*/  LDCU.64 UR4, c[0x0][0x358] ;  /* 0x00006b00ff0477ac */ /* 0x000ea40008000a00 */
[----:B--2---:R2:W5:Y:S01]  /*0240*/  LDG.E R38, desc[UR4][R38.64] ;  /* 0x0000000426267981 */ /* 0x004562000c1e1900 */
[----:B------:R-:W-:Y:S05]  /*0250*/  BRA `(.L_x_2) ;  /* 0x0000000000087947 */ /* 0x000fea0003800000 */
.L_x_3:
[----:B------:R-:W2:Y:S02]  /*0260*/  LDCU UR4, c[0x0][0x8a0] ;  /* 0x00011400ff0477ac */ /* 0x000ea40008000800 */
[----:B--2---:R-:W-:Y:S02]  /*0270*/  MOV R38, UR4 ;  /* 0x0000000400267c02 */ /* 0x004fe40008000f00 */
.L_x_2:
[----:B------:R-:W-:Y:S01]  /*0280*/  IMAD.U32 R0, RZ, RZ, UR25 ;  /* 0x00000019ff007e24 */ /* 0x000fe2000f8e00ff */
[----:B------:R-:W-:Y:S04]  /*0290*/  BSSY.RECONVERGENT B0, `(.L_x_4) ;  /* 0x000000c000007945 */ /* 0x000fe80003800200 */
[C---:B------:R-:W-:Y:S02]  /*02a0*/  ISETP.NE.OR P2, PT, R0.reuse, 0x1, !P1 ;  /* 0x000000010000780c */ /* 0x040fe40004f45670 */
[----:B------:R-:W-:-:S11]  /*02b0*/  ISETP.NE.OR P0, PT, R0, 0x3, !P1 ;  /* 0x000000030000780c */ /* 0x000fd60004f05670 */
[----:B------:R-:W-:Y:S05]  /*02c0*/  @P2 BRA `(.L_x_5) ;  /* 0x0000000000202947 */ /* 0x000fea0003800000 */
[----:B------:R-:W3:Y:S02]  /*02d0*/  LDCU.64 UR4, c[0x0][0x348] ;  /* 0x00006900ff0477ac */ /* 0x000ee40008000a00 */
[----:B---3--:R-:W-:Y:S02]  /*02e0*/  UIADD3 UR6, UP1, UPT, UR4, 0x80, URZ ;  /* 0x0000008004067890 */ /* 0x008fe4000ff3e0ff */
[----:B------:R-:W-:Y:S02]  /*02f0*/  UIADD3 UR4, UP0, UPT, UR4, 0x180, URZ ;  /* 0x0000018004047890 */ /* 0x000fe4000ff1e0ff */
[----:B------:R-:W-:Y:S02]  /*0300*/  UIADD3.X UR7, UPT, UPT, URZ, UR5, URZ, UP1, !UPT ;  /* 0x00000005ff077290 */ /* 0x000fe40008ffe4ff */
[----:B------:R-:W-:-:S07]  /*0310*/  UIADD3.X UR5, UPT, UPT, URZ, UR5, URZ, UP0, !UPT ;  /* 0x00000005ff057290 */ /* 0x000fce00087fe4ff */
[----:B------:R3:W-:Y:S02]  /*0320*/  UTMACCTL.PF [UR6] ;  /* 0x00000000060079b9 */ /* 0x0007e40008040000 */
[----:B------:R3:W-:Y:S02]  /*0330*/  UTMACCTL.PF [UR4] ;  /* 0x00000000040079b9 */ /* 0x0007e40008040000 */
[----:B---3--:R-:W-:Y:S01]  /*0340*/  NOP ;  /* 0x0000000000007918 */ /* 0x008fe20000000000 */
.L_x_5:
[----:B------:R-:W-:Y:S05]  /*0350*/  BSYNC.RECONVERGENT B0 ;  /* 0x0000000000007941 */ /* 0x000fea0003800200 */
.L_x_4:
[----:B------:R-:W-:Y:S04]  /*0360*/  BSSY.RECONVERGENT B0, `(.L_x_6) ;  /* 0x000000a000007945 */ /* 0x000fe80003800200 */
        /* <DEDUP_REMOVED lines=9> */
.L_x_7:
[----:B------:R-:W-:Y:S05]  /*0400*/  BSYNC.RECONVERGENT B0 ;  /* 0x0000000000007941 */ /* 0x000fea0003800200 */
.L_x_6:
[----:B------:R-:W3:Y:S01]  /*0410*/  LDCU.64 UR4, c[0x0][0x888] ;  /* 0x00011100ff0477ac */ /* 0x000ee20008000a00 */
[----:B------:R-:W-:Y:S02]  /*0420*/  UISETP.EQ.U32.AND UP1, UPT, UR8, URZ, UPT ;  /* 0x000000ff0800728c */ /* 0x000fe4000bf22070 */
[----:B------:R-:W-:Y:S02]  /*0430*/  UPLOP3.LUT UP3, UPT, UPT, UPT, UPT, 0x80, 0x8 ;  /* 0x000000000008789c */ /* 0x000fe40003f6f070 */
[----:B---3--:R-:W-:-:S04]  /*0440*/  UISETP.NE.U32.AND UP0, UPT, UR4, URZ, UPT ;  /* 0x000000ff0400728c */ /* 0x008fc8000bf05070 */
[----:B------:R-:W-:-:S04]  /*0450*/  UISETP.NE.AND.EX UP0, UPT, UR5, URZ, UPT, UP0 ;  /* 0x000000ff0500728c */ /* 0x000fc8000bf05300 */
[----:B------:R-:W-:-:S04]  /*0460*/  UISETP.EQ.OR.EX UP2, UPT, UR9, URZ, !UP0, UP1 ;  /* 0x000000ff0900728c */ /* 0x000fc8000c742710 */
[----:B------:R-:W-:-:S06]  /*0470*/  UP2UR UR4, UPR, URZ, 0x4 ;  /* 0x00000004ff047883 */ /* 0x000fcc0008000000 */
[----:B------:R-:W-:Y:S01]  /*0480*/  MOV R89, UR4 ;  /* 0x0000000400597c02 */ /* 0x000fe20008000f00 */
[----:B------:R-:W-:Y:S06]  /*0490*/  BRA.U !UP2, `(.L_x_8) ;  /* 0x000000010a207547 */ /* 0x000fec000b800000 */
[----:B------:R-:W-:Y:S01]  /*04a0*/  UISETP.NE.U32.AND UP1, UPT, UR8, URZ, UPT ;  /* 0x000000ff0800728c */ /* 0x000fe2000bf25070 */
[----:B-----5:R-:W-:Y:S01]  /*04b0*/  FSETP.NEU.AND P0, PT, R41, RZ, PT ;  /* 0x000000ff2900720b */ /* 0x020fe20003f0d000 */
[----:B------:R-:W-:Y:S02]  /*04c0*/  USEL UR4, URZ, 0xffffffff, UP0 ;  /* 0xffffffffff047887 */ /* 0x000fe40008000000 */
[----:B------:R-:W-:-:S10]  /*04d0*/  UISETP.NE.AND.EX UP1, UPT, UR9, URZ, UPT, UP1 ;  /* 0x000000ff0900728c */ /* 0x000fd4000bf25310 */
[----:B------:R-:W-:Y:S01]  /*04e0*/  VOTEU.ANY UP0, P0 ;  /* 0x0000000000ff7886 */ /* 0x000fe20000000100 */
[----:B------:R-:W-:-:S04]  /*04f0*/  @!UP1 USEL UR4, URZ, 0xffffffff, UP0 ;  /* 0xffffffffff049887 */ /* 0x000fc80008000000 */
[----:B------:R-:W-:-:S04]  /*0500*/  ULOP3.LUT UR4, UR4, 0x1, URZ, 0xc0, !UPT ;  /* 0x0000000104047892 */ /* 0x000fc8000f8ec0ff */
[----:B------:R-:W-:-:S11]  /*0510*/  UISETP.NE.U32.AND UP3, UPT, UR4, 0x1, UPT ;  /* 0x000000010400788c */ /* 0x000fd6000bf65070 */
.L_x_8:
[----:B------:R-:W3:Y:S01]  /*0520*/  SHFL.IDX PT, R0, R87, RZ, 0x1f ;  /* 0x00001fff57007589 */ /* 0x000ee200000e0000 */
[----:B------:R-:W-:-:S04]  /*0530*/  UISETP.NE.AND UP0, UPT, UR25, 0x2, UPT ;  /* 0x000000021900788c */ /* 0x000fc8000bf05270 */
[----:B------:R-:W-:Y:S02]  /*0540*/  UISETP.EQ.AND UP1, UPT, UR33, URZ, !UP0 ;  /* 0x000000ff2100728c */ /* 0x000fe4000c722270 */
[----:B------:R-:W-:-:S04]  /*0550*/  USEL UR41, URZ, 0x1, UP0 ;  /* 0x00000001ff297887 */ /* 0x000fc80008000000 */
[----:B------:R-:W-:Y:S02]  /*0560*/  PLOP3.LUT P3, PT, P1, PT, UP1, 0x80, 0x8 ;  /* 0x000000000008781c */ /* 0x000fe40000f6f018 */
[----:B---3--:R-:W-:-:S13]  /*0570*/  ISETP.NE.AND P0, PT, R0, RZ, PT ;  /* 0x000000ff0000720c */ /* 0x008fda0003f05270 */
[----:B------:R-:W-:Y:S05]  /*0580*/  @P0 BRA `(.L_x_9) ;  /* 0x0000000400100947 */ /* 0x000fea0003800000 */
[----:B------:R-:W-:Y:S01]  /*0590*/  ELECT P0, URZ, PT ;  /* 0x0000000000ff782f */ /* 0x000fe20003800000 */
[----:B------:R-:W-:-:S12]  /*05a0*/  BSSY.RECONVERGENT B0, `(.L_x_9) ;  /* 0x0000042000007945 */ /* 0x000fd80003800200 */
[----:B------:R-:W-:Y:S05]  /*05b0*/  @!P0 BRA `(.L_x_10) ;  /* 0x0000000400008947 */ /* 0x000fea0003800000 */
[----:B------:R-:W-:Y:S01]  /*05c0*/  UMOV UR4, 0x400 ;  /* 0x0000040000047882 */ /* 0x000fe20000000000 */
[----:B------:R-:W-:Y:S01]  /*05d0*/  UMOV UR8, 0x1 ;  /* 0x0000000100087882 */ /* 0x000fe20000000000 */
[----:B------:R-:W-:Y:S01]  /*05e0*/  UMOV UR6, 0x2 ;  /* 0x0000000200067882 */ /* 0x000fe20000000000 */
[----:B------:R-:W-:Y:S02]  /*05f0*/  ULEA UR4, UR46, UR4, 0x18 ;  /* 0x000000042e047291 */ /* 0x000fe4000f8ec0ff */
[----:B------:R-:W-:-:S04]  /*0600*/  UIADD3 UR8, UPT, UPT, -UR8, 0x100000, URZ ;  /* 0x0010000008087890 */ /* 0x000fc8000fffe1ff */
[----:B------:R-:W-:Y:S02]  /*0610*/  USHF.L.U32 UR9, UR8, 0xb, URZ ;  /* 0x0000000b08097899 */ /* 0x000fe400080006ff */
[----:B------:R-:W-:Y:S02]  /*0620*/  USHF.L.U32 UR8, UR8, 0x1, URZ ;  /* 0x0000000108087899 */ /* 0x000fe400080006ff */
[----:B------:R-:W-:-:S04]  /*0630*/  UIADD3 UR6, UPT, UPT, -UR6, 0x100000, URZ ;  /* 0x0010000006067890 */ /* 0x000fc8000fffe1ff */
[----:B------:R-:W-:Y:S02]  /*0640*/  USHF.L.U32 UR7, UR6, 0xb, URZ ;  /* 0x0000000b06077899 */ /* 0x000fe400080006ff */
[----:B------:R-:W-:Y:S01]  /*0650*/  USHF.L.U32 UR6, UR6, 0x1, URZ ;  /* 0x0000000106067899 */ /* 0x000fe200080006ff */
[----:B------:R-:W3:Y:S03]  /*0660*/  FENCE.VIEW.ASYNC.S ;  /* 0x00000000000073c6 */ /* 0x000ee60000000000 */
[----:B---3--:R3:W4:Y:S08]  /*0670*/  SYNCS.EXCH.64 URZ, [UR4], UR8 ;  /* 0x0000000804ff75b2 */ /* 0x0087300008000100 */
[----:B------:R3:W1:Y:S01]  /*0680*/  SYNCS.EXCH.64 URZ, [UR4+0xd0], UR6 ;  /* 0x0000d00604ff75b2 */ /* 0x0006620008000100 */
        /* <DEDUP_REMOVED lines=49> */
[----:B------:R3:W1:Y:S02]  /*09a0*/  SYNCS.EXCH.64 URZ, [UR4+0x198], UR6 ;  /* 0x0001980604ff75b2 */ /* 0x0006640008000100 */
[----:B---34-:R-:W-:Y:S01]  /*09b0*/  NOP ;  /* 0x0000000000007918 */ /* 0x018fe20000000000 */
.L_x_10:
[----:B------:R-:W-:Y:S05]  /*09c0*/  BSYNC.RECONVERGENT B0 ;  /* 0x0000000000007941 */ /* 0x000fea0003800200 */
.L_x_9:
[----:B------:R-:W3:Y:S01]  /*09d0*/  SHFL.IDX PT, R0, R87, RZ, 0x1f ;  /* 0x00001fff57007589 */ /* 0x000ee200000e0000 */
[----:B------:R-:W-:Y:S01]  /*09e0*/  NOP ;  /* 0x0000000000007918 */ /* 0x000fe20000000000 */
[----:B---3--:R-:W-:-:S13]  /*09f0*/  ISETP.NE.AND P0, PT, R0, 0x1, PT ;  /* 0x000000010000780c */ /* 0x008fda0003f05270 */
[----:B------:R-:W-:Y:S05]  /*0a00*/  @P0 BRA `(.L_x_11) ;  /* 0x0000000000440947 */ /* 0x000fea0003800000 */
        /* <DEDUP_REMOVED lines=10> */
[----:B------:R-:W-:Y:S01]  /*0ab0*/  ELECT P0, URZ, PT ;  /* 0x0000000000ff782f */ /* 0x000fe20003800000 */
[----:B------:R-:W3:Y:S02]  /*0ac0*/  FENCE.VIEW.ASYNC.S ;  /* 0x00000000000073c6 */ /* 0x000ee40000000000 */
[----:B---3--:R3:W4:Y:S08]  /*0ad0*/  SYNCS.EXCH.64 URZ, [UR4+0x1a0], UR8 ;  /* 0x0001a00804ff75b2 */ /* 0x0087300008000100 */
[----:B------:R3:W1:Y:S01]  /*0ae0*/  SYNCS.EXCH.64 URZ, [UR4+0x1b0], UR6 ;  /* 0x0001b00604ff75b2 */ /* 0x0006620008000100 */
[----:B------:R3:W1:Y:S01]  /*0af0*/  SYNCS.EXCH.64 URZ, [UR4+0x1a8], UR8 ;  /* 0x0001a80804ff75b2 */ /* 0x0006620008000100 */
[----:B------:R3:W1:Y:S01]  /*0b00*/  SYNCS.EXCH.64 URZ, [UR4+0x1b8], UR6 ;  /* 0x0001b80604ff75b2 */ /* 0x0006620008000100 */
[----:B------:R-:W-:Y:S01]  /*0b10*/  NOP ;  /* 0x0000000000007918 */ /* 0x000fe20000000000 */
.L_x_11:
[----:B------:R-:W2:Y:S01]  /*0b20*/  SHFL.IDX PT, R0, R87, RZ, 0x1f ;  /* 0x00001fff57007589 */ /* 0x000ea200000e0000 */
[----:B------:R-:W-:Y:S01]  /*0b30*/  NOP ;  /* 0x0000000000007918 */ /* 0x000fe20000000000 */
[----:B--2---:R-:W-:-:S13]  /*0b40*/  ISETP.NE.AND P0, PT, R0, 0x3, PT ;  /* 0x000000030000780c */ /* 0x004fda0003f05270 */
[----:B------:R-:W-:Y:S05]  /*0b50*/  @P0 BRA `(.L_x_12) ;  /* 0x00000000002c0947 */ /* 0x000fea0003800000 */
[----:B---3--:R-:W-:Y:S01]  /*0b60*/  UMOV UR6, 0x400 ;  /* 0x0000040000067882 */ /* 0x008fe20000000000 */
[----:B------:R-:W-:Y:S01]  /*0b70*/  UMOV UR4, 0x20 ;  /* 0x0000002000047882 */ /* 0x000fe20000000000 */
[----:B------:R-:W-:Y:S02]  /*0b80*/  ULEA UR6, UR46, UR6, 0x18 ;  /* 0x000000062e067291 */ /* 0x000fe4000f8ec0ff */
[----:B------:R-:W-:-:S04]  /*0b90*/  UIADD3 UR4, UPT, UPT, -UR4, 0x100000, URZ ;  /* 0x0010000004047890 */ /* 0x000fc8000fffe1ff */
[----:B------:R-:W-:Y:S02]  /*0ba0*/  USHF.L.U32 UR5, UR4, 0xb, URZ ;  /* 0x0000000b04057899 */ /* 0x000fe400080006ff */
[----:B------:R-:W-:Y:S01]  /*0bb0*/  USHF.L.U32 UR4, UR4, 0x1, URZ ;  /* 0x0000000104047899 */ /* 0x000fe200080006ff */
[----:B------:R-:W-:Y:S01]  /*0bc0*/  ELECT P0, URZ, PT ;  /* 0x0000000000ff782f */ /* 0x000fe20003800000 */
[----:B------:R-:W2:Y:S10]  /*0bd0*/  FENCE.VIEW.ASYNC.S ;  /* 0x00000000000073c6 */ /* 0x000eb40000000000 */
[----:B--2---:R2:W3:Y:S01]  /*0be0*/  SYNCS.EXCH.64 URZ, [UR6+0x1c0], UR4 ;  /* 0x0001c00406ff75b2 */ /* 0x0044e20008000100 */
[----:B------:R2:W1:Y:S01]  /*0bf0*/  SYNCS.EXCH.64 URZ, [UR6+0x1c8], UR4 ;  /* 0x0001c80406ff75b2 */ /* 0x0004620008000100 */
[----:B------:R-:W-:Y:S01]  /*0c00*/  NOP ;  /* 0x0000000000007918 */ /* 0x000fe20000000000 */
.L_x_12:
[----:B------:R-:W4:Y:S01]  /*0c10*/  SHFL.IDX PT, R0, R87, RZ, 0x1f ;  /* 0x00001fff57007589 */ /* 0x000f2200000e0000 */
[----:B------:R-:W-:Y:S01]  /*0c20*/  NOP ;  /* 0x0000000000007918 */ /* 0x000fe20000000000 */
[----:B----4-:R-:W-:-:S13]  /*0c30*/  ISETP.NE.AND P0, PT, R0, 0x4, PT ;  /* 0x000000040000780c */ /* 0x010fda0003f05270 */
[----:B------:R-:W-:Y:S05]  /*0c40*/  @P0 BRA `(.L_x_13) ;  /* 0x0000000000480947 */ /* 0x000fea0003800000 */
[----:B--23--:R-:W-:Y:S01]  /*0c50*/  UMOV UR4, 0x3a0 ;  /* 0x000003a000047882 */ /* 0x00cfe20000000000 */
[----:B------:R-:W-:Y:S01]  /*0c60*/  UMOV UR6, 0x400 ;  /* 0x0000040000067882 */ /* 0x000fe20000000000 */
[----:B------:R-:W-:Y:S01]  /*0c70*/  USEL UR4, UR4, 0x320, UP3 ;  /* 0x0000032004047887 */ /* 0x000fe20009800000 */
        /* <DEDUP_REMOVED lines=9> */
[----:B------:R-:W2:Y:S02]  /*0d10*/  FENCE.VIEW.ASYNC.S ;  /* 0x00000000000073c6 */ /* 0x000ea40000000000 */
[----:B--2---:R4:W2:Y:S08]  /*0d20*/  SYNCS.EXCH.64 URZ, [UR6+0x1d0], UR8 ;  /* 0x0001d00806ff75b2 */ /* 0x0048b00008000100 */
[----:B------:R4:W3:Y:S01]  /*0d30*/  SYNCS.EXCH.64 URZ, [UR6+0x1e0], UR4 ;  /* 0x0001e00406ff75b2 */ /* 0x0008e20008000100 */
[----:B------:R4:W1:Y:S01]  /*0d40*/  SYNCS.EXCH.64 URZ, [UR6+0x1d8], UR8 ;  /* 0x0001d80806ff75b2 */ /* 0x0008620008000100 */
[----:B------:R4:W1:Y:S02]  /*0d50*/  SYNCS.EXCH.64 URZ, [UR6+0x1e8], UR4 ;  /* 0x0001e80406ff75b2 */ /* 0x0008640008000100 */
[----:B----4-:R-:W-:Y:S01]  /*0d60*/  NOP ;  /* 0x0000000000007918 */ /* 0x010fe20000000000 */
.L_x_13:
[----:B------:R-:W4:Y:S01]  /*0d70*/  SHFL.IDX PT, R0, R87, RZ, 0x1f ;  /* 0x00001fff57007589 */ /* 0x000f2200000e0000 */
[----:B------:R-:W-:Y:S01]  /*0d80*/  NOP ;  /* 0x0000000000007918 */ /* 0x000fe20000000000 */
[----:B----4-:R-:W-:-:S13]  /*0d90*/  ISETP.NE.AND P0, PT, R0, 0x5, PT ;  /* 0x000000050000780c */ /* 0x010fda0003f05270 */
[----:B------:R-:W-:Y:S05]  /*0da0*/  @P0 BRA `(.L_x_14) ;  /* 0x0000000000540947 */ /* 0x000fea0003800000 */
[----:B--23--:R-:W-:Y:S01]  /*0db0*/  UMOV UR4, 0x400 ;  /* 0x0000040000047882 */ /* 0x00cfe20000000000 */
        /* <DEDUP_REMOVED lines=14> */
[----:B------:R4:W1:Y:S01]  /*0ea0*/  SYNCS.EXCH.64 URZ, [UR4+0x218], UR8 ;  /* 0x0002180804ff75b2 */ /* 0x0008620008000100 */
[----:B------:R4:W1:Y:S01]  /*0eb0*/  SYNCS.EXCH.64 URZ, [UR4+0x200], UR6 ;  /* 0x0002000604ff75b2 */ /* 0x0008620008000100 */
[----:B------:R4:W1:Y:S01]  /*0ec0*/  SYNCS.EXCH.64 URZ, [UR4+0x220], UR8 ;  /* 0x0002200804ff75b2 */ /* 0x0008620008000100 */
[----:B------:R4:W1:Y:S01]  /*0ed0*/  SYNCS.EXCH.64 URZ, [UR4+0x208], UR6 ;  /* 0x0002080604ff75b2 */ /* 0x0008620008000100 */
[----:B------:R4:W1:Y:S02]  /*0ee0*/  SYNCS.EXCH.64 URZ, [UR4+0x228], UR8 ;  /* 0x0002280804ff75b2 */ /* 0x0008640008000100 */
[----:B----4-:R-:W-:Y:S01]  /*0ef0*/  NOP ;  /* 0x0000000000007918 */ /* 0x010fe20000000000 */
.L_x_14:
[----:B------:R-:W4:Y:S01]  /*0f00*/  SHFL.IDX PT, R0, R87, RZ, 0x1f ;  /* 0x00001fff57007589 */ /* 0x000f2200000e0000 */
[----:B------:R-:W-:Y:S01]  /*0f10*/  ISETP.NE.OR P1, PT, RZ, UR25, !P1 ;  /* 0x00000019ff007c0c */ /* 0x000fe2000cf25670 */
[----:B------:R-:W-:Y:S01]  /*0f20*/  NOP ;  /* 0x0000000000007918 */ /* 0x000fe20000000000 */
[----:B----4-:R-:W-:-:S13]  /*0f30*/  ISETP.NE.AND P0, PT, R0, 0x3, PT ;  /* 0x000000030000780c */ /* 0x010fda0003f05270 */
[----:B------:R-:W-:Y:S05]  /*0f40*/  @P0 BRA `(.L_x_15) ;  /* 0x0000000000340947 */ /* 0x000fea0003800000 */
[----:B--23--:R-:W-:Y:S01]  /*0f50*/  UMOV UR4, 0x400 ;  /* 0x0000040000047882 */ /* 0x00cfe20000000000 */
[----:B------:R-:W-:Y:S01]  /*0f60*/  UMOV UR6, 0x20 ;  /* 0x0000002000067882 */ /* 0x000fe20000000000 */
[----:B------:R-:W-:Y:S02]  /*0f70*/  ULEA UR4, UR46, UR4, 0x18 ;  /* 0x000000042e047291 */ /* 0x000fe4000f8ec0ff */
[----:B------:R-:W-:-:S04]  /*0f80*/  UIADD3 UR6, UPT, UPT, -UR6, 0x100000, URZ ;  /* 0x0010000006067890 */ /* 0x000fc8000fffe1ff */
[----:B------:R-:W-:Y:S02]  /*0f90*/  USHF.L.U32 UR7, UR6, 0xb, URZ ;  /* 0x0000000b06077899 */ /* 0x000fe400080006ff */
[----:B------:R-:W-:Y:S01]  /*0fa0*/  USHF.L.U32 UR6, UR6, 0x1, URZ ;  /* 0x0000000106067899 */ /* 0x000fe200080006ff */
[----:B------:R-:W-:Y:S01]  /*0fb0*/  ELECT P0, URZ, PT ;  /* 0x0000000000ff782f */ /* 0x000fe20003800000 */
[----:B------:R-:W2:Y:S10]  /*0fc0*/  FENCE.VIEW.ASYNC.S ;  /* 0x00000000000073c6 */ /* 0x000eb40000000000 */
[----:B--2---:R4:W2:Y:S01]  /*0fd0*/  SYNCS.EXCH.64 URZ, [UR4+0x230], UR6 ;  /* 0x0002300604ff75b2 */ /* 0x0048a20008000100 */
[----:B------:R4:W3:Y:S01]  /*0fe0*/  SYNCS.EXCH.64 URZ, [UR4+0x240], UR6 ;  /* 0x0002400604ff75b2 */ /* 0x0008e20008000100 */
[----:B------:R4:W1:Y:S01]  /*0ff0*/  SYNCS.EXCH.64 URZ, [UR4+0x238], UR6 ;  /* 0x0002380604ff75b2 */ /* 0x0008620008000100 */
[----:B------:R4:W1:Y:S02]  /*1000*/  SYNCS.EXCH.64 URZ, [UR4+0x248], UR6 ;  /* 0x0002480604ff75b2 */ /* 0x0008640008000100 */
[----:B----4-:R-:W-:Y:S01]  /*1010*/  NOP ;  /* 0x0000000000007918 */ /* 0x010fe20000000000 */
.L_x_15:
[----:B------:R-:W-:Y:S01]  /*1020*/  VOTEU.ALL UP0, P1 ;  /* 0x0000000000ff7886 */ /* 0x000fe20000800000 */
[----:B--23--:R-:W-:Y:S01]  /*1030*/  UMOV UR4, 0x20 ;  /* 0x0000002000047882 */ /* 0x00cfe20000000000 */
[----:B------:R-:W2:Y:S01]  /*1040*/  LDCU UR7, c[0x0][0x36c] ;  /* 0x00006d80ff0777ac */ /* 0x000ea20008000800 */
[----:B------:R-:W-:Y:S01]  /*1050*/  NOP ;  /* 0x0000000000007918 */ /* 0x000fe20000000000 */
[----:B------:R-:W-:Y:S01]  /*1060*/  LOP3.LUT R0, R97, 0x1f, RZ, 0xc0, !PT ;  /* 0x0000001f61007812 */ /* 0x000fe200078ec0ff */
[----:B------:R-:W-:Y:S01]  /*1070*/  @!UP0 UMOV UR6, 0x400 ;  /* 0x0000040000068882 */ /* 0x000fe20000000000 */
[----:B------:R-:W-:-:S04]  /*1080*/  @!UP0 UIADD3 UR4, UPT, UPT, -UR4, 0x100000, URZ ;  /* 0x0010000004048890 */ /* 0x000fc8000fffe1ff */
[----:B------:R-:W-:Y:S02]  /*1090*/  @!UP0 USHF.L.U32 UR5, UR4, 0xb, URZ ;  /* 0x0000000b04058899 */ /* 0x000fe400080006ff */
[----:B------:R-:W-:Y:S02]  /*10a0*/  @!UP0 USHF.L.U32 UR4, UR4, 0x1, URZ ;  /* 0x0000000104048899 */ /* 0x000fe400080006ff */
[----:B------:R-:W-:Y:S01]  /*10b0*/  @!UP0 ULEA UR6, UR46, UR6, 0x18 ;  /* 0x000000062e068291 */ /* 0x000fe2000f8ec0ff */
[----:B------:R-:W-:Y:S01]  /*10c0*/  VOTEU.ALL UP0, P1 ;  /* 0x0000000000ff7886 */ /* 0x000fe20000800000 */
[----:B------:R-:W-:Y:S02]  /*10d0*/  UISETP.NE.AND UP4, UPT, UR25, URZ, UPT ;  /* 0x000000ff1900728c */ /* 0x000fe4000bf85270 */
[----:B--2---:R-:W-:Y:S01]  /*10e0*/  UISETP.EQ.U32.AND UP5, UPT, UR7, 0x1, UPT ;  /* 0x000000010700788c */ /* 0x004fe2000bfa2070 */
[----:B------:R-:W2:Y:S07]  /*10f0*/  FENCE.VIEW.ASYNC.S ;  /* 0x00000000000073c6 */ /* 0x000eae0000000000 */
[----:B--2---:R2:W3:Y:S01]  /*1100*/  @!UP0 SYNCS.EXCH.64 URZ, [UR6+0x250], UR4 ;  /* 0x0002500406ff85b2 */ /* 0x0044e20008000100 */
[----:B------:R-:W-:Y:S05]  /*1110*/  BRA.U !UP5, `(.L_x_16) ;  /* 0x000000010d087547 */ /* 0x000fea000b800000 */
[----:B-1-3--:R-:W-:Y:S01]  /*1120*/  UCGABAR_ARV ;  /* 0x00000000000079c7 */ /* 0x00afe20008000000 */
[----:B------:R-:W-:Y:S05]  /*1130*/  BRA `(.L_x_17) ;  /* 0x0000000000047947 */ /* 0x000fea0003800000 */
.L_x_16:
[----:B-1-3--:R-:W-:Y:S01]  /*1140*/  NOP ;  /* 0x0000000000007918 */ /* 0x00afe20000000000 */
.L_x_17:
[----:B------:R-:W1:Y:S01]  /*1150*/  S2UR UR20, SR_CTAID.X ;  /* 0x00000000001479c3 */ /* 0x000e620000002500 */
[----:B------:R-:W-:-:S05]  /*1160*/  CS2R.32 R88, SR_CgaSize ;  /* 0x0000000000587805 */ /* 0x000fca0000008a00 */
[----:B------:R-:W-:-:S05]  /*1170*/  IMAD R88, R88, -0xa0, RZ ;  /* 0xffffff6058587824 */ /* 0x000fca00078e02ff */
[----:B--2---:R-:W-:-:S14]  /*1180*/  R2UR UR5, R88 ;  /* 0x00000000580572ca */ /* 0x004fdc00000e0000 */
[----:B------:R-:W2:Y:S01]  /*1190*/  LDCU UR5, c[0x0][UR5+0x2b0] ;  /* 0x00005600050577ac */ /* 0x000ea20008000800 */
[----:B------:R-:W-:-:S05]  /*11a0*/  CS2R.32 R88, SR_CgaSize ;  /* 0x0000000000587805 */ /* 0x000fca0000008a00 */
[----:B------:R-:W-:-:S05]  /*11b0*/  IMAD R88, R88, -0xa0, RZ ;  /* 0xffffff6058587824 */ /* 0x000fca00078e02ff */
[----:B------:R-:W-:-:S14]  /*11c0*/  R2UR UR4, R88 ;  /* 0x00000000580472ca */ /* 0x000fdc00000e0000 */
[----:B------:R-:W3:Y:S01]  /*11d0*/  LDCU UR4, c[0x0][UR4+0x2b4] ;  /* 0x00005680040477ac */ /* 0x000ee20008000800 */
[----:B------:R-:W4:Y:S01]  /*11e0*/  S2UR UR7, SR_CTAID.Y ;  /* 0x00000000000779c3 */ /* 0x000f220000002600 */
[----:B------:R-:W-:-:S05]  /*11f0*/  CS2R.32 R88, SR_CgaSize ;  /* 0x0000000000587805 */ /* 0x000fca0000008a00 */
[----:B------:R-:W-:-:S05]  /*1200*/  IMAD R88, R88, -0xa0, RZ ;  /* 0xffffff6058587824 */ /* 0x000fca00078e02ff */
[----:B------:R-:W-:-:S14]  /*1210*/  R2UR UR8, R88 ;  /* 0x00000000580872ca */ /* 0x000fdc00000e0000 */
[----:B------:R-:W3:Y:S01]  /*1220*/  LDCU UR8, c[0x0][UR8+0x2a0] ;  /* 0x00005400080877ac */ /* 0x000ee20008000800 */
[----:B------:R-:W3:Y:S01]  /*1230*/  LDCU UR21, c[0x0][0xb24] ;  /* 0x00016480ff1577ac */ /* 0x000ee20008000800 */
[----:B------:R-:W1:Y:S01]  /*1240*/  S2UR UR36, SR_CTAID.Z ;  /* 0x00000000002479c3 */ /* 0x000e620000002700 */
[----:B------:R-:W-:-:S05]  /*1250*/  CS2R.32 R88, SR_CgaSize ;  /* 0x0000000000587805 */ /* 0x000fca0000008a00 */
[----:B------:R-:W-:-:S05]  /*1260*/  IMAD R88, R88, -0xa0, RZ ;  /* 0xffffff6058587824 */ /* 0x000fca00078e02ff */
[----:B------:R-:W-:-:S14]  /*1270*/  R2UR UR63, R88 ;  /* 0x00000000583f72ca */ /* 0x000fdc00000e0000 */
[----:B------:R-:W3:Y:S01]  /*1280*/  LDCU UR63, c[0x0][UR63+0x2a4] ;  /* 0x000054803f3f77ac */ /* 0x000ee20008000800 */
[----:B------:R-:W-:Y:S02]  /*1290*/  UISETP.GT.U32.AND UP0, UPT, UR33, 0xffff, UPT ;  /* 0x0000ffff2100788c */ /* 0x000fe4000bf04070 */
[----:B------:R-:W-:Y:S01]  /*12a0*/  USHF.L.U32 UR27, UR46, 0xa, URZ ;  /* 0x0000000a2e1b7899 */ /* 0x000fe200080006ff */
[----:B-1----:R-:W-:Y:S01]  /*12b0*/  I2FP.F32.U32 R3, UR20 ;  /* 0x0000001400037c45 */ /* 0x002fe20008201000 */
[----:B------:R-:W-:Y:S01]  /*12c0*/  UMOV UR30, 0x5 ;  /* 0x00000005001e7882 */ /* 0x000fe20000000000 */
[----:B------:R-:W1:Y:S03]  /*12d0*/  LDCU UR42, c[0x0][0xb24] ;  /* 0x00016480ff2a77ac */ /* 0x000e660008000800 */
[----:B--2---:R-:W-:Y:S01]  /*12e0*/  FMUL R3, R3, UR5 ;  /* 0x0000000503037c20 */ /* 0x004fe20008400000 */
[----:B------:R-:W2:Y:S01]  /*12f0*/  LDCU UR29, c[0x0][0xb30] ;  /* 0x00016600ff1d77ac */ /* 0x000ea20008000800 */
[----:B----4-:R-:W-:Y:S01]  /*1300*/  I2FP.F32.U32 R2, UR7 ;  /* 0x0000000700027c45 */ /* 0x010fe20008201000 */
[----:B------:R-:W-:-:S03]  /*1310*/  USHF.L.U32 UR45, UR20, 0x6, URZ ;  /* 0x00000006142d7899 */ /* 0x000fc600080006ff */
[----:B------:R-:W4:Y:S01]  /*1320*/  F2I.U32.TRUNC.NTZ R3, R3 ;  /* 0x0000000300037305 */ /* 0x000f22000020f000 */
[----:B------:R-:W-:Y:S01]  /*1330*/  USEL UR26, UR33, 0xffff, !UP0 ;  /* 0x0000ffff211a7887 */ /* 0x000fe2000c000000 */
[----:B---3--:R-:W-:Y:S01]  /*1340*/  FMUL R2, R2, UR4 ;  /* 0x0000000402027c20 */ /* 0x008fe20008400000 */
[----:B------:R-:W-:Y:S01]  /*1350*/  UISETP.GE.AND UP2, UPT, UR21, 0x1, UPT ;  /* 0x000000011500788c */ /* 0x000fe2000bf46270 */
[----:B------:R-:W-:-:S04]  /*1360*/  UMOV UR24, UR7 ;  /* 0x0000000700187c82 */ /* 0x000fc80008000000 */
[----:B------:R-:W3:Y:S01]  /*1370*/  F2I.U32.TRUNC.NTZ R2, R2 ;  /* 0x0000000200027305 */ /* 0x000ee2000020f000 */
[----:B----4-:R-:W-:Y:S02]  /*1380*/  R2UR UR4, R3 ;  /* 0x00000000030472ca */ /* 0x010fe400000e0000 */
[----:B------:R-:W-:Y:S02]  /*1390*/  PRMT R3, RZ, 0x7610, R3 ;  /* 0x00007610ff037816 */ /* 0x000fe40000000003 */
[----:B---3--:R-:W-:Y:S02]  /*13a0*/  R2UR UR6, R2 ;  /* 0x00000000020672ca */ /* 0x008fe400000e0000 */
[----:B------:R-:W-:-:S07]  /*13b0*/  PRMT R2, RZ, 0x7610, R2 ;  /* 0x00007610ff027816 */ /* 0x000fce0000000002 */
[----:B------:R-:W-:-:S04]  /*13c0*/  UIADD3 UR5, UPT, UPT, -UR4, URZ, URZ ;  /* 0x000000ff04057290 */ /* 0x000fc8000fffe1ff */
[----:B------:R-:W-:Y:S02]  /*13d0*/  UIMAD UR5, UR8, UR5, UR20 ;  /* 0x00000005080572a4 */ /* 0x000fe4000f8e0214 */
[----:B------:R-:W-:-:S04]  /*13e0*/  UIADD3 UR4, UPT, UPT, -UR6, URZ, URZ ;  /* 0x000000ff06047290 */ /* 0x000fc8000fffe1ff */
[----:B------:R-:W-:Y:S01]  /*13f0*/  IMAD.U32 R88, RZ, RZ, UR5 ;  /* 0x00000005ff587e24 */ /* 0x000fe2000f8e00ff */
[----:B------:R-:W-:Y:S01]  /*1400*/  UIMAD UR63, UR63, UR4, UR7 ;  /* 0x000000043f3f72a4 */ /* 0x000fe2000f8e0207 */
[----:B-12---:R-:W-:Y:S11]  /*1410*/  BRA.U UP4, `(.L_x_18) ;  /* 0x0000000104407547 */ /* 0x006ff6000b800000 */
[----:B------:R-:W-:-:S13]  /*1420*/  R2UR UR4, R88 ;  /* 0x00000000580472ca */ /* 0x000fda00000e0000 */
[----:B------:R-:W-:Y:S02]  /*1430*/  UISETP.GT.U32.AND UP0, UPT, UR4, 0x1, UPT ;  /* 0x000000010400788c */ /* 0x000fe4000bf04070 */
[----:B------:R-:W-:Y:S02]  /*1440*/  ULOP3.LUT UR4, UR4, 0xfffffffe, URZ, 0xc0, !UPT ;  /* 0xfffffffe04047892 */ /* 0x000fe4000f8ec0ff */
[----:B------:R-:W-:Y:S02]  /*1450*/  UISETP.NE.AND UP1, UPT, UR63, URZ, UP0 ;  /* 0x000000ff3f00728c */ /* 0x000fe40008725270 */
[----:B------:R-:W-:Y:S02]  /*1460*/  UISETP.NE.AND UP0, UPT, UR63, 0x1, UP0 ;  /* 0x000000013f00788c */ /* 0x000fe40008705270 */
[----:B------:R-:W-:Y:S02]  /*1470*/  USEL UR7, URZ, 0x1, UP1 ;  /* 0x00000001ff077887 */ /* 0x000fe40008800000 */
[----:B------:R-:W-:-:S02]  /*1480*/  USEL UR6, URZ, 0x4, UP0 ;  /* 0x00000004ff067887 */ /* 0x000fc40008000000 */
[----:B------:R-:W-:Y:S02]  /*1490*/  USEL UR5, URZ, 0x2, UP1 ;  /* 0x00000002ff057887 */ /* 0x000fe40008800000 */
[----:B------:R-:W-:Y:S02]  /*14a0*/  ULEA UR4, UR63, UR4, 0x1 ;  /* 0x000000043f047291 */ /* 0x000fe4000f8e08ff */
[----:B------:R-:W-:Y:S02]  /*14b0*/  USEL UR8, URZ, 0x8, UP0 ;  /* 0x00000008ff087887 */ /* 0x000fe40008000000 */
[----:B------:R-:W-:-:S03]  /*14c0*/  UIADD3 UR5, UPT, UPT, UR5, UR6, UR7 ;  /* 0x0000000605057290 */ /* 0x000fc6000fffe007 */
[----:B------:R-:W-:Y:S01]  /*14d0*/  UMOV UR6, 0x3 ;  /* 0x0000000300067882 */ /* 0x000fe20000000000 */
[----:B------:R-:W-:Y:S02]  /*14e0*/  UIADD3 UR5, UPT, UPT, UR5, UR8, URZ ;  /* 0x0000000805057290 */ /* 0x000fe4000fffe0ff */
[----:B------:R-:W-:-:S04]  /*14f0*/  USHF.L.U32 UR4, UR6, UR4, URZ ;  /* 0x0000000406047299 */ /* 0x000fc800080006ff */
[----:B------:R-:W-:Y:S02]  /*1500*/  MOV R3, UR5 ;  /* 0x0000000500037c02 */ /* 0x000fe40008000f00 */
[----:B------:R-:W-:Y:S02]  /*1510*/  IMAD.U32 R2, RZ, RZ, UR4 ;  /* 0x00000004ff027e24 */ /* 0x000fe4000f8e00ff */
.L_x_18:
[----:B------:R-:W-:Y:S05]  /*1520*/  BRA.U !UP2, `(.L_x_19) ;  /* 0x000000010ad47547 */ /* 0x000fea000b800000 */
[----:B------:R-:W1:Y:S01]  /*1530*/  LDCU.128 UR12, c[0x0][0xb10] ;  /* 0x00016200ff0c77ac */ /* 0x000e620008000c00 */
[----:B------:R-:W2:Y:S01]  /*1540*/  LDCU UR6, c[0x0][0x370] ;  /* 0x00006e00ff0677ac */ /* 0x000ea20008000800 */
[----:B------:R-:W3:Y:S01]  /*1550*/  LDCU UR5, c[0x0][0x374] ;  /* 0x00006e80ff0577ac */ /* 0x000ee20008000800 */
[----:B------:R-:W4:Y:S01]  /*1560*/  LDCU UR28, c[0x0][0xb0c] ;  /* 0x00016180ff1c77ac */ /* 0x000f220008000800 */
[----:B------:R-:W4:Y:S01]  /*1570*/  LDCU UR4, c[0x0][0xb20] ;  /* 0x00016400ff0477ac */ /* 0x000f220008000800 */
[----:B------:R-:W4:Y:S01]  /*1580*/  LDCU.64 UR8, c[0x0][0xb28] ;  /* 0x00016500ff0877ac */ /* 0x000f220008000a00 */
[----:B-1----:R-:W-:Y:S02]  /*1590*/  UISETP.NE.AND UP0, UPT, UR14, 0x1, UPT ;  /* 0x000000010e00788c */ /* 0x002fe4000bf05270 */
[----:B---3--:R-:W-:Y:S02]  /*15a0*/  UIMAD.WIDE.U32 UR10, UR5, UR15, URZ ;  /* 0x0000000f050a72a5 */ /* 0x008fe4000f8e00ff */
[----:B--2---:R-:W-:-:S02]  /*15b0*/  UIMAD.WIDE.U32 UR18, UR6, UR12, URZ ;  /* 0x0000000c061272a5 */ /* 0x004fc4000f8e00ff */
[----:B----4-:R-:W-:Y:S02]  /*15c0*/  UISETP.NE.AND UP1, UPT, UR28, 0x1, UPT ;  /* 0x000000011c00788c */ /* 0x010fe4000bf25270 */
[----:B------:R-:W-:Y:S01]  /*15d0*/  UISETP.NE.AND UP2, UPT, UR21, 0x1, UPT ;  /* 0x000000011500788c */ /* 0x000fe2000bf45270 */
[----:B------:R-:W-:Y:S02]  /*15e0*/  UMOV UR10, UR11 ;  /* 0x0000000b000a7c82 */ /* 0x000fe40008000000 */
[----:B------:R-:W-:Y:S01]  /*15f0*/  UMOV UR18, UR19 ;  /* 0x0000001300127c82 */ /* 0x000fe20008000000 */
[----:B------:R-:W-:Y:S02]  /*1600*/  @UP0 USHF.R.U32.HI UR5, URZ, UR4, UR10 ;  /* 0x00000004ff050299 */ /* 0x000fe4000801160a */
[----:B------:R-:W-:Y:S02]  /*1610*/  UIMAD.WIDE.U32 UR22, UR24, UR15, URZ ;  /* 0x0000000f181672a5 */ /* 0x000fe4000f8e00ff */
[----:B------:R-:W-:-:S02]  /*1620*/  UIMAD.WIDE.U32 UR10, UR5, UR8, URZ ;  /* 0x00000008050a72a5 */ /* 0x000fc4000f8e00ff */
[----:B------:R-:W-:Y:S02]  /*1630*/  @UP1 USHF.R.U32.HI UR6, URZ, UR13, UR18 ;  /* 0x0000000dff061299 */ /* 0x000fe40008011612 */
[----:B------:R-:W-:Y:S02]  /*1640*/  UIMAD.WIDE.U32 UR16, UR20, UR12, URZ ;  /* 0x0000000c141072a5 */ /* 0x000fe4000f8e00ff */
[----:B------:R-:W-:Y:S01]  /*1650*/  UIMAD.WIDE.U32 UR18, UR6, UR8, URZ ;  /* 0x00000008061272a5 */ /* 0x000fe2000f8e00ff */
[----:B------:R-:W-:Y:S01]  /*1660*/  UMOV UR22, UR23 ;  /* 0x0000001700167c82 */ /* 0x000fe20008000000 */
[----:B------:R-:W-:Y:S01]  /*1670*/  UMOV UR10, UR11 ;  /* 0x0000000b000a7c82 */ /* 0x000fe20008000000 */
[----:B------:R-:W-:Y:S02]  /*1680*/  USHF.R.U32.HI UR22, URZ, UR4, UR22 ;  /* 0x00000004ff167299 */ /* 0x000fe40008011616 */
[----:B------:R-:W-:Y:S02]  /*1690*/  @UP2 USHF.R.U32.HI UR5, URZ, UR9, UR10 ;  /* 0x00000009ff052299 */ /* 0x000fe4000801160a */
[----:B------:R-:W-:Y:S01]  /*16a0*/  UMOV UR7, UR19 ;  /* 0x0000001300077c82 */ /* 0x000fe20008000000 */
[----:B------:R-:W-:Y:S01]  /*16b0*/  UMOV UR16, UR17 ;  /* 0x0000001100107c82 */ /* 0x000fe20008000000 */
[----:B------:R-:W-:-:S02]  /*16c0*/  @UP2 USHF.R.U32.HI UR6, URZ, UR9, UR7 ;  /* 0x00000009ff062299 */ /* 0x000fc40008011607 */
[----:B------:R-:W-:Y:S02]  /*16d0*/  USHF.R.U32.HI UR13, URZ, UR13, UR16 ;  /* 0x0000000dff0d7299 */ /* 0x000fe40008011610 */
[----:B------:R-:W-:Y:S02]  /*16e0*/  USEL UR4, UR24, UR22, !UP0 ;  /* 0x0000001618047287 */ /* 0x000fe4000c000000 */
[----:B------:R-:W-:Y:S02]  /*16f0*/  UIMAD UR7, UR5, UR21, URZ ;  /* 0x00000015050772a4 */ /* 0x000fe4000f8e02ff */
[----:B------:R-:W-:Y:S02]  /*1700*/  USEL UR5, UR20, UR13, !UP1 ;  /* 0x0000000d14057287 */ /* 0x000fe4000c800000 */
[----:B------:R-:W-:Y:S02]  /*1710*/  UIMAD UR12, UR6, UR21, URZ ;  /* 0x00000015060c72a4 */ /* 0x000fe4000f8e02ff */
[----:B------:R-:W-:-:S02]  /*1720*/  UISETP.GE.AND UP0, UPT, UR4, UR7, UPT ;  /* 0x000000070400728c */ /* 0x000fc4000bf06270 */
[----:B------:R-:W-:Y:S02]  /*1730*/  UIMAD.WIDE.U32 UR10, UR4, UR8, URZ ;  /* 0x00000008040a72a5 */ /* 0x000fe4000f8e00ff */
[----:B------:R-:W-:Y:S02]  /*1740*/  UISETP.GE.OR UP0, UPT, UR5, UR12, UP0 ;  /* 0x0000000c0500728c */ /* 0x000fe40008706670 */
[----:B------:R-:W-:Y:S02]  /*1750*/  UIMAD.WIDE.U32 UR12, UR5, UR8, URZ ;  /* 0x00000008050c72a5 */ /* 0x000fe4000f8e00ff */
[----:B------:R-:W-:Y:S01]  /*1760*/  UIADD3 UR10, UPT, UPT, -UR4, URZ, URZ ;  /* 0x000000ff040a7290 */ /* 0x000fe2000fffe1ff */
[----:B------:R-:W-:Y:S01]  /*1770*/  UMOV UR8, UR11 ;  /* 0x0000000b00087c82 */ /* 0x000fe20008000000 */
[----:B------:R-:W-:Y:S02]  /*1780*/  UIADD3 UR11, UPT, UPT, -UR5, URZ, URZ ;  /* 0x000000ff050b7290 */ /* 0x000fe4000fffe1ff */
[----:B------:R-:W-:-:S03]  /*1790*/  USHF.R.U32.HI UR8, URZ, UR9, UR8 ;  /* 0x00000009ff087299 */ /* 0x000fc60008011608 */
[----:B------:R-:W-:Y:S01]  /*17a0*/  @!UP0 UMOV UR7, UR13 ;  /* 0x0000000d00078c82 */ /* 0x000fe20008000000 */
[----:B------:R-:W-:Y:S02]  /*17b0*/  UIMAD UR24, UR14, UR10, UR24 ;  /* 0x0000000a0e1872a4 */ /* 0x000fe4000f8e0218 */
[----:B------:R-:W-:Y:S02]  /*17c0*/  USEL UR8, UR4, UR8, !UP2 ;  /* 0x0000000804087287 */ /* 0x000fe4000d000000 */
[----:B------:R-:W-:Y:S02]  /*17d0*/  @!UP0 USHF.R.U32.HI UR7, URZ, UR9, UR7 ;  /* 0x00000009ff078299 */ /* 0x000fe40008011607 */
[----:B------:R-:W-:Y:S02]  /*17e0*/  UIADD3 UR9, UPT, UPT, -UR8, URZ, URZ ;  /* 0x000000ff08097290 */ /* 0x000fe4000fffe1ff */
[----:B------:R-:W-:Y:S02]  /*17f0*/  @!UP0 USEL UR7, UR5, UR7, !UP2 ;  /* 0x0000000705078287 */ /* 0x000fe4000d000000 */
[----:B------:R-:W-:-:S02]  /*1800*/  UIMAD UR9, UR21, UR9, UR4 ;  /* 0x00000009150972a4 */ /* 0x000fc4000f8e0204 */
[----:B------:R-:W-:Y:S02]  /*1810*/  @!UP0 UIADD3 UR8, UPT, UPT, UR8, -UR7, URZ ;  /* 0x8000000708088290 */ /* 0x000fe4000fffe0ff */
[----:B------:R-:W-:Y:S02]  /*1820*/  @!UP0 UIMAD UR6, UR9, UR6, UR7 ;  /* 0x00000006090682a4 */ /* 0x000fe4000f8e0207 */
[----:B------:R-:W-:Y:S02]  /*1830*/  @!UP0 UIMAD UR4, UR8, UR21, UR5 ;  /* 0x00000015080482a4 */ /* 0x000fe4000f8e0205 */
[----:B------:R-:W-:Y:S02]  /*1840*/  UIMAD UR20, UR28, UR11, UR20 ;  /* 0x0000000b1c1472a4 */ /* 0x000fe4000f8e0214 */
[----:B------:R-:W-:Y:S01]  /*1850*/  UIMAD UR24, UR4, UR14, UR24 ;  /* 0x0000000e041872a4 */ /* 0x000fe2000f8e0218 */
[----:B------:R-:W-:Y:S02]  /*1860*/  @!UP0 UMOV UR5, UR6 ;  /* 0x0000000600058c82 */ /* 0x000fe40008000000 */
[----:B------:R-:W-:-:S12]  /*1870*/  UIMAD UR20, UR5, UR28, UR20 ;  /* 0x0000001c051472a4 */ /* 0x000fd8000f8e0214 */
.L_x_19:
[----:B------:R-:W-:Y:S02]  /*1880*/  UISETP.NE.AND UP1, UPT, UR29, 0x1, UPT ;  /* 0x000000011d00788c */ /* 0x000fe4000bf25270 */
[----:B------:R-:W-:Y:S02]  /*1890*/  ULOP3.LUT UR21, UR26, 0xffff, URZ, 0xc0, !UPT ;  /* 0x0000ffff1a157892 */ /* 0x000fe4000f8ec0ff */
[----:B------:R-:W-:Y:S02]  /*18a0*/  UISETP.NE.AND UP0, UPT, UR25, 0x2, UPT ;  /* 0x000000021900788c */ /* 0x000fe4000bf05270 */
[----:B------:R-:W-:Y:S02]  /*18b0*/  ULOP3.LUT UR22, UR27, 0x800, URZ, 0xc0, !UPT ;  /* 0x000008001b167892 */ /* 0x000fe4000f8ec0ff */
[----:B------:R-:W-:Y:S02]  /*18c0*/  ULOP3.LUT UR45, UR45, 0x40, URZ, 0xc0, !UPT ;  /* 0x000000402d2d7892 */ /* 0x000fe4000f8ec0ff */
[----:B------:R-:W-:Y:S01]  /*18d0*/  USHF.L.U32 UR21, UR30, UR21, URZ ;  /* 0x000000151e157299 */ /* 0x000fe200080006ff */
[----:B------:R-:W-:Y:S11]  /*18e0*/  BRA.U UP1, `(.L_x_20) ;  /* 0x0000000101447547 */ /* 0x000ff6000b800000 */
[----:B------:R-:W1:Y:S01]  /*18f0*/  LDCU.128 UR8, c[0x0][0xb10] ;  /* 0x00016200ff0877ac */ /* 0x000e620008000c00 */
[----:B------:R-:W2:Y:S01]  /*1900*/  LDCU UR12, c[0x0][0xb0c] ;  /* 0x00016180ff0c77ac */ /* 0x000ea20008000800 */
[----:B------:R-:W3:Y:S01]  /*1910*/  LDCU UR13, c[0x0][0xb20] ;  /* 0x00016400ff0d77ac */ /* 0x000ee20008000800 */
[----:B-1----:R-:W-:Y:S02]  /*1920*/  UIMAD.WIDE.U32 UR6, UR20, UR8, URZ ;  /* 0x00000008140672a5 */ /* 0x002fe4000f8e00ff */
[----:B------:R-:W-:Y:S02]  /*1930*/  UIMAD.WIDE.U32 UR4, UR24, UR11, URZ ;  /* 0x0000000b180472a5 */ /* 0x000fe4000f8e00ff */
[----:B--2---:R-:W-:Y:S02]  /*1940*/  UISETP.NE.AND UP2, UPT, UR12, 0x1, UPT ;  /* 0x000000010c00788c */ /* 0x004fe4000bf45270 */
[----:B------:R-:W-:Y:S01]  /*1950*/  UISETP.NE.AND UP1, UPT, UR10, 0x1, UPT ;  /* 0x000000010a00788c */ /* 0x000fe2000bf25270 */
[----:B------:R-:W-:-:S02]  /*1960*/  UMOV UR6, UR7 ;  /* 0x0000000700067c82 */ /* 0x000fc40008000000 */
[----:B------:R-:W-:Y:S01]  /*1970*/  UMOV UR4, UR5 ;  /* 0x0000000500047c82 */ /* 0x000fe20008000000 */
[----:B------:R-:W-:Y:S02]  /*1980*/  USHF.R.U32.HI UR6, URZ, UR9, UR6 ;  /* 0x00000009ff067299 */ /* 0x000fe40008011606 */
[----:B---3--:R-:W-:Y:S02]  /*1990*/  USHF.R.U32.HI UR4, URZ, UR13, UR4 ;  /* 0x0000000dff047299 */ /* 0x008fe40008011604 */
[----:B------:R-:W-:Y:S02]  /*19a0*/  USEL UR5, UR20, UR6, !UP2 ;  /* 0x0000000614057287 */ /* 0x000fe4000d000000 */
[----:B------:R-:W-:-:S04]  /*19b0*/  USEL UR4, UR24, UR4, !UP1 ;  /* 0x0000000418047287 */ /* 0x000fc8000c800000 */
[----:B------:R-:W-:Y:S02]  /*19c0*/  UIADD3 UR6, UPT, UPT, UR5, -UR4, URZ ;  /* 0x8000000405067290 */ /* 0x000fe4000fffe0ff */
[----:B------:R-:W-:Y:S02]  /*19d0*/  UIADD3 UR4, UPT, UPT, -UR5, UR4, URZ ;  /* 0x0000000405047290 */ /* 0x000fe4000fffe1ff */
[----:B------:R-:W-:Y:S02]  /*19e0*/  UIMAD UR24, UR6, UR10, UR24 ;  /* 0x0000000a061872a4 */ /* 0x000fe4000f8e0218 */
[----:B------:R-:W-:-:S12]  /*19f0*/  UIMAD UR20, UR4, UR12, UR20 ;  /* 0x0000000c041472a4 */ /* 0x000fd8000f8e0214 */
.L_x_20:
[----:B------:R-:W-:Y:S05]  /*1a00*/  BRA.U !UP5, `(.L_x_21) ;  /* 0x000000010d0c7547 */ /* 0x000fea000b800000 */
[----:B------:R-:W-:Y:S01]  /*1a10*/  UCGABAR_WAIT ;  /* 0x0000000000007dc7 */ /* 0x000fe20008000000 */
[----:B------:R-:W-:Y:S01]  /*1a20*/  CCTL.IVALL ;  /* 0x00000000ff00798f */ /* 0x000fe20002000000 */
[----:B------:R-:W-:Y:S05]  /*1a30*/  BRA `(.L_x_22) ;  /* 0x0000000000047947 */ /* 0x000fea0003800000 */
.L_x_21:
[----:B------:R-:W-:Y:S06]  /*1a40*/  BAR.SYNC.DEFER_BLOCKING 0x0 ;  /* 0x0000000000007b1d */ /* 0x000fec0000010000 */
.L_x_22:
[----:B------:R-:W-:Y:S05]  /*1a50*/  BRA.U UP0, `(.L_x_23) ;  /* 0x0000001d00f47547 */ /* 0x000fea000b800000 */
[----:B------:R-:W1:Y:S01]  /*1a60*/  LDCU UR6, c[0x0][0x38c] ;  /* 0x00007180ff0677ac */ /* 0x000e620008000800 */
[----:B------:R-:W-:Y:S01]  /*1a70*/  PLOP3.LUT P1, PT, PT, PT, UP3, 0x80, 0x8 ;  /* 0x000000000008781c */ /* 0x000fe20003f2f038 */
[----:B------:R-:W-:Y:S01]  /*1a80*/  IMAD.MOV.U32 R12, RZ, RZ, 0x1 ;  /* 0x00000001ff0c7424 */ /* 0x000fe200078e00ff */
[----:B------:R-:W-:Y:S02]  /*1a90*/  ISETP.NE.AND P2, PT, R0, RZ, P3 ;  /* 0x000000ff0000720c */ /* 0x000fe40001f45270 */
[----:B------:R-:W-:Y:S02]  /*1aa0*/  CS2R R10, SRZ ;  /* 0x00000000000a7805 */ /* 0x000fe4000001ff00 */
[----:B------:R-:W-:Y:S01]  /*1ab0*/  PLOP3.LUT P1, PT, P1, PT, PT, 0x8, 0x80 ;  /* 0x000000000080781c */ /* 0x000fe20000f2e170 */
[----:B------:R-:W-:Y:S01]  /*1ac0*/  IMAD.MOV.U32 R9, RZ, RZ, RZ ;  /* 0x000000ffff097224 */ /* 0x000fe200078e00ff */
[----:B------:R-:W2:Y:S01]  /*1ad0*/  LDCU UR38, c[0x0][0x370] ;  /* 0x00006e00ff2677ac */ /* 0x000ea20008000800 */
[----:B------:R-:W-:Y:S01]  /*1ae0*/  IMAD.MOV.U32 R8, RZ, RZ, 0x1 ;  /* 0x00000001ff087424 */ /* 0x000fe200078e00ff */
[----:B------:R-:W3:Y:S01]  /*1af0*/  LDCU.64 UR26, c[0x0][0x348] ;  /* 0x00006900ff1a77ac */ /* 0x000ee20008000a00 */
[----:B------:R-:W-:Y:S01]  /*1b00*/  ULEA.HI UR43, UR22, UR45, URZ, 0x1a ;  /* 0x0000002d162b7291 */ /* 0x000fe2000f8fd0ff */
[----:B------:R-:W4:Y:S01]  /*1b10*/  LDCU UR37, c[0x0][0x374] ;  /* 0x00006e80ff2577ac */ /* 0x000f220008000800 */
[----:B-1----:R-:W-:-:S02]  /*1b20*/  UIADD3 UR5, UPT, UPT, UR6, 0x3f, URZ ;  /* 0x0000003f06057890 */ /* 0x002fc4000fffe0ff */
[----:B------:R-:W-:Y:S02]  /*1b30*/  UIADD3 UR47, UPT, UPT, UR6, 0x7e, URZ ;  /* 0x0000007e062f7890 */ /* 0x000fe4000fffe0ff */
[----:B------:R-:W-:Y:S01]  /*1b40*/  USHF.R.S32.HI UR4, URZ, 0x1f, UR5 ;  /* 0x0000001fff047899 */ /* 0x000fe20008011405 */
[----:B------:R-:W-:-:S03]  /*1b50*/  UMOV UR7, URZ ;  /* 0x000000ff00077c82 */ /* 0x000fc60008000000 */
[----:B------:R-:W-:Y:S02]  /*1b60*/  ULEA.HI UR4, UR4, UR5, URZ, 0x6 ;  /* 0x0000000504047291 */ /* 0x000fe4000f8f30ff */
[----:B------:R-:W-:Y:S02]  /*1b70*/  UIADD3 UR5, UPT, UPT, UR6, -0x1, URZ ;  /* 0xffffffff06057890 */ /* 0x000fe4000fffe0ff */
[----:B------:R-:W-:Y:S02]  /*1b80*/  USHF.R.S32.HI UR40, URZ, 0x6, UR4 ;  /* 0x00000006ff287899 */ /* 0x000fe40008011404 */
[----:B------:R-:W-:Y:S02]  /*1b90*/  UISETP.GE.U32.AND UP1, UPT, UR5, -0x7f, UPT ;  /* 0xffffff810500788c */ /* 0x000fe4000bf26070 */
[----:B------:R-:W-:-:S04]  /*1ba0*/  UISETP.LT.U32.AND UP0, UPT, UR40, 0x1a, UPT ;  /* 0x0000001a2800788c */ /* 0x000fc8000bf01070 */
[----:B------:R-:W-:Y:S02]  /*1bb0*/  USEL UR39, UR40, 0x1a, UP0 ;  /* 0x0000001a28277887 */ /* 0x000fe40008000000 */
[----:B------:R-:W-:Y:S02]  /*1bc0*/  UISETP.NE.AND UP0, UPT, UR25, URZ, UPT ;  /* 0x000000ff1900728c */ /* 0x000fe4000bf05270 */
[----:B------:R-:W-:Y:S02]  /*1bd0*/  UIADD3 UR4, UPT, UPT, UR39, -0x1, URZ ;  /* 0xffffffff27047890 */ /* 0x000fe4000fffe0ff */
[----:B------:R-:W-:Y:S02]  /*1be0*/  @UP1 UIADD3 UR4, UPT, UPT, UR39, URZ, URZ ;  /* 0x000000ff27041290 */ /* 0x000fe4000fffe0ff */
[----:B------:R-:W-:Y:S02]  /*1bf0*/  USEL UR23, UR41, 0x2, UP0 ;  /* 0x0000000229177887 */ /* 0x000fe40008000000 */
[----:B------:R-:W-:-:S02]  /*1c00*/  UIADD3 UR44, UPT, UPT, UR40, -UR39, URZ ;  /* 0x80000027282c7290 */ /* 0x000fc4000fffe0ff */
[----:B------:R-:W-:Y:S02]  /*1c10*/  UIADD3 UR25, UPT, UPT, UR4, 0x1, URZ ;  /* 0x0000000104197890 */ /* 0x000fe4000fffe0ff */
[----:B--234-:R-:W-:-:S12]  /*1c20*/  UIADD3 UR41, UPT, UPT, -UR4, URZ, URZ ;  /* 0x000000ff04297290 */ /* 0x01cfd8000fffe1ff */
.L_x_43:
[----:B------:R-:W-:Y:S01]  /*1c30*/  UISETP.NE.AND UP0, UPT, UR46, URZ, UPT ;  /* 0x000000ff2e00728c */ /* 0x000fe2000bf05270 */
[----:B-1----:R-:W1:Y:S08]  /*1c40*/  S2UR UR46, SR_CgaCtaId ;  /* 0x00000000002e79c3 */ /* 0x002e700000008800 */
[----:B------:R-:W-:Y:S05]  /*1c50*/  BRA.U UP0, `(.L_x_24) ;  /* 0x0000000100347547 */ /* 0x000fea000b800000 */
[----:B------:R-:W2:Y:S01]  /*1c60*/  S2R R0, SR_CgaCtaId ;  /* 0x0000000000007919 */ /* 0x000ea20000008800 */
[----:B------:R-:W-:Y:S02]  /*1c70*/  MOV R3, 0x400 ;  /* 0x0000040000037802 */ /* 0x000fe40000000f00 */
[----:B------:R-:W-:Y:S02]  /*1c80*/  SHF.L.U32 R2, R8, 0x1f, RZ ;  /* 0x0000001f08027819 */ /* 0x000fe400000006ff */
[----:B--2---:R-:W-:-:S05]  /*1c90*/  LEA R0, R0, R3, 0x18 ;  /* 0x0000000300007211 */ /* 0x004fca00078ec0ff */
[----:B------:R-:W-:-:S04]  /*1ca0*/  IMAD R3, R9, 0x8, R0 ;  /* 0x0000000809037824 */ /* 0x000fc800078e0200 */
[----:B------:R-:W2:Y:S02]  /*1cb0*/  SYNCS.PHASECHK.TRANS64.TRYWAIT P0, [R3+URZ+0x240], R2 ;  /* 0x00024002030075a7 */ /* 0x000ea400080011ff */
[----:B--2---:R-:W-:Y:S05]  /*1cc0*/  @!P0 BRA `(.L_x_25) ;  /* 0x0000007000388947 */ /* 0x004fea0003800000 */
.L_x_146:
[----:B------:R-:W-:Y:S01]  /*1cd0*/  VIADD R9, R9, 0x1 ;  /* 0x0000000109097836 */ /* 0x000fe20000000000 */
[----:B------:R2:W-:Y:S04]  /*1ce0*/  SYNCS.ARRIVE.TRANS64.A1T0 RZ, [R3+URZ+0x230], RZ ;  /* 0x000230ff03ff79a7 */ /* 0x0005e800081000ff */
[----:B------:R-:W-:-:S04]  /*1cf0*/  ISETP.NE.AND P0, PT, R9, 0x2, PT ;  /* 0x000000020900780c */ /* 0x000fc80003f05270 */
[----:B------:R-:W-:Y:S02]  /*1d00*/  SEL R9, R9, RZ, P0 ;  /* 0x000000ff09097207 */ /* 0x000fe40000000000 */
[----:B--2---:R-:W-:-:S04]  /*1d10*/  SEL R3, RZ, 0x1, P0 ;  /* 0x00000001ff037807 */ /* 0x004fc80000000000 */
[----:B------:R-:W-:-:S07]  /*1d20*/  LOP3.LUT R8, R8, R3, RZ, 0x3c, !PT ;  /* 0x0000000308087212 */ /* 0x000fce00078e3cff */
.L_x_24:
[----:B------:R-:W-:Y:S01]  /*1d30*/  UMOV UR6, 0x400 ;  /* 0x0000040000067882 */ /* 0x000fe20000000000 */
[----:B------:R-:W-:Y:S01]  /*1d40*/  SHF.L.U32 R0, R12, 0x1f, RZ ;  /* 0x0000001f0c007819 */ /* 0x000fe200000006ff */
[----:B-1----:R-:W-:Y:S02]  /*1d50*/  ULEA UR6, UR46, UR6, 0x18 ;  /* 0x000000062e067291 */ /* 0x002fe4000f8ec0ff */
[----:B------:R-:W-:Y:S02]  /*1d60*/  UISETP.GE.U32.AND UP0, UPT, UR47, 0x7f, UPT ;  /* 0x0000007f2f00788c */ /* 0x000fe4000bf06070 */
[----:B------:R-:W-:Y:S02]  /*1d70*/  ULEA UR4, UR7, UR6, 0x3 ;  /* 0x0000000607047291 */ /* 0x000fe4000f8e18ff */
[----:B------:R-:W-:Y:S01]  /*1d80*/  ULEA UR11, UR24, UR45, 0x7 ;  /* 0x0000002d180b7291 */ /* 0x000fe2000f8e38ff */
[----:B------:R-:W-:-:S06]  /*1d90*/  UMOV UR13, URZ ;  /* 0x000000ff000d7c82 */ /* 0x000fcc0008000000 */
[----:B------:R1:W2:Y:S01]  /*1da0*/  SYNCS.PHASECHK.TRANS64.TRYWAIT P0, [UR4+0xd0], R0 ;  /* 0x0000d000ff0075a7 */ /* 0x0002a20008001104 */
[----:B------:R-:W-:-:S04]  /*1db0*/  ULEA.HI UR4, UR20, UR20, URZ, 0x1 ;  /* 0x0000001414047291 */ /* 0x000fc8000f8f08ff */
[----:B------:R-:W-:-:S04]  /*1dc0*/  USHF.L.U32 UR4, UR4, 0x6, URZ ;  /* 0x0000000604047899 */ /* 0x000fc800080006ff */
[----:B------:R-:W-:-:S04]  /*1dd0*/  ULOP3.LUT UR35, UR4, 0xffffff80, URZ, 0xc0, !UPT ;  /* 0xffffff8004237892 */ /* 0x000fc8000f8ec0ff */
[----:B------:R-:W-:Y:S01]  /*1de0*/  UIADD3 UR35, UPT, UPT, UR43, UR35, URZ ;  /* 0x000000232b237290 */ /* 0x000fe2000fffe0ff */
[----:B------:R-:W-:Y:S11]  /*1df0*/  BRA.U !UP0, `(.L_x_26) ;  /* 0x0000000108c47547 */ /* 0x000ff6000b800000 */
[----:B------:R-:W-:Y:S01]  /*1e00*/  UMOV UR16, UR41 ;  /* 0x0000002900107c82 */ /* 0x000fe20008000000 */
[----:B------:R-:W-:Y:S01]  /*1e10*/  UMOV UR4, UR7 ;  /* 0x0000000700047c82 */ /* 0x000fe20008000000 */
[----:B------:R-:W-:-:S05]  /*1e20*/  UMOV UR34, URZ ;  /* 0x000000ff00227c82 */ /* 0x000fca0008000000 */
.L_x_32:
[----:B------:R-:W-:Y:S01]  /*1e30*/  ULEA UR33, UR4, UR6, 0x3 ;  /* 0x0000000604217291 */ /* 0x000fe2000f8e18ff */
[----:B------:R-:W-:Y:S01]  /*1e40*/  @P3 MOV R2, 0x4000 ;  /* 0x0000400000023802 */ /* 0x000fe20000000f00 */
[----:B--234-:R-:W-:Y:S10]  /*1e50*/  @P0 BRA `(.L_x_27) ;  /* 0x00000000000c0947 */ /* 0x01cff40003800000 */
[----:B------:R-:W-:-:S04]  /*1e60*/  SHF.L.U32 R3, R12, 0x1f, RZ ;  /* 0x0000001f0c037819 */ /* 0x000fc800000006ff */
[----:B------:R-:W2:Y:S02]  /*1e70*/  SYNCS.PHASECHK.TRANS64.TRYWAIT P0, [UR33+0xd0], R3 ;  /* 0x0000d003ff0075a7 */ /* 0x000ea40008001121 */
[----:B--2---:R-:W-:Y:S05]  /*1e80*/  @!P0 BRA `(.L_x_28) ;  /* 0x0000006c00dc8947 */ /* 0x004fea0003800000 */
.L_x_27:
[----:B------:R2:W-:Y:S01]  /*1e90*/  @P3 SYNCS.ARRIVE.TRANS64 RZ, [UR33], R2 ;  /* 0x00000002ffff39a7 */ /* 0x0005e20008000021 */
[----:B------:R-:W-:Y:S02]  /*1ea0*/  ULOP3.LUT UR5, UR23, 0x2, URZ, 0xfc, !UPT ;  /* 0x0000000217057892 */ /* 0x000fe4000f8efcff */
[----:B------:R-:W-:Y:S02]  /*1eb0*/  UIADD3 UR16, UPT, UPT, UR16, 0x1, URZ ;  /* 0x0000000110107890 */ /* 0x000fe4000fffe0ff */
[----:B------:R-:W-:Y:S02]  /*1ec0*/  UISETP.NE.AND UP0, UPT, UR5, 0x2, UPT ;  /* 0x000000020500788c */ /* 0x000fe4000bf05270 */
[----:B------:R-:W-:-:S07]  /*1ed0*/  UISETP.NE.AND UP2, UPT, UR16, 0x1, UPT ;  /* 0x000000011000788c */ /* 0x000fce000bf45270 */
[----:B------:R-:W-:Y:S05]  /*1ee0*/  BRA.U UP0, `(.L_x_29) ;  /* 0x0000000100047547 */ /* 0x000fea000b800000 */
[----:B------:R-:W-:Y:S05]  /*1ef0*/  BPT.TRAP 0x1 ;  /* 0x000000040000795c */ /* 0x000fea0000300000 */
.L_x_29:
[----:B------:R-:W-:Y:S04]  /*1f00*/  BSSY.RECONVERGENT B0, `(.L_x_30) ;  /* 0x0000003000007945 */ /* 0x000fe80003800200 */
[----:B------:R-:W-:Y:S05]  /*1f10*/  @!P2 BRA `(.L_x_31) ;  /* 0x000000000004a947 */ /* 0x000fea0003800000 */
[----:B------:R-:W-:Y:S05]  /*1f20*/  BPT.TRAP 0x1 ;  /* 0x000000040000795c */ /* 0x000fea0000300000 */
.L_x_31:
[----:B------:R-:W-:Y:S05]  /*1f30*/  BSYNC.RECONVERGENT B0 ;  /* 0x0000000000007941 */ /* 0x000fea0003800200 */
.L_x_30:
[----:B------:R-:W-:Y:S02]  /*1f40*/  UIADD3 UR5, UPT, UPT, UR4, 0x1, URZ ;  /* 0x0000000104057890 */ /* 0x000fe4000fffe0ff */
[----:B------:R-:W-:Y:S02]  /*1f50*/  UIADD3 UR14, UP1, UPT, UR26, 0x80, URZ ;  /* 0x000000801a0e7890 */ /* 0x000fe4000ff3e0ff */
[----:B------:R-:W-:Y:S02]  /*1f60*/  UISETP.NE.AND UP0, UPT, UR5, 0x1a, UPT ;  /* 0x0000001a0500788c */ /* 0x000fe4000bf05270 */
[----:B------:R-:W-:Y:S02]  /*1f70*/  ULOP3.LUT UR33, UR33, 0xfefffff8, URZ, 0xc0, !UPT ;  /* 0xfefffff821217892 */ /* 0x000fe4000f8ec0ff */
[----:B------:R-:W-:Y:S02]  /*1f80*/  USEL UR8, URZ, 0x1, UP0 ;  /* 0x00000001ff087887 */ /* 0x000fe40008000000 */
[----:B------:R-:W-:-:S02]  /*1f90*/  USEL UR7, UR5, URZ, UP0 ;  /* 0x000000ff05077287 */ /* 0x000fc40008000000 */
[----:B------:R-:W-:Y:S02]  /*1fa0*/  UIADD3.X UR15, UPT, UPT, URZ, UR27, URZ, UP1, !UPT ;  /* 0x0000001bff0f7290 */ /* 0x000fe40008ffe4ff */
[----:B------:R-:W-:Y:S01]  /*1fb0*/  ULEA UR5, UR7, UR6, 0x3 ;  /* 0x0000000607057291 */ /* 0x000fe2000f8e18ff */
[----:B------:R-:W-:Y:S01]  /*1fc0*/  LOP3.LUT R12, R12, UR8, RZ, 0x3c, !PT ;  /* 0x000000080c0c7c12 */ /* 0x000fe2000f8e3cff */
[----:B------:R-:W-:Y:S02]  /*1fd0*/  USHF.L.U32 UR8, UR4, 0xc, URZ ;  /* 0x0000000c04087899 */ /* 0x000fe400080006ff */
[----:B------:R-:W-:Y:S01]  /*1fe0*/  UIADD3 UR4, UP0, UPT, UR26, 0x180, URZ ;  /* 0x000001801a047890 */ /* 0x000fe2000ff1e0ff */
[----:B-1----:R-:W-:Y:S01]  /*1ff0*/  SHF.L.U32 R0, R12, 0x1f, RZ ;  /* 0x0000001f0c007819 */ /* 0x002fe200000006ff */
[----:B------:R-:W-:Y:S02]  /*2000*/  ULOP3.LUT UR32, UR8, UR22, URZ, 0xfc, !UPT ;  /* 0x0000001608207292 */ /* 0x000fe4000f8efcff */
[----:B------:R-:W-:Y:S01]  /*2010*/  UPRMT UR13, URZ, 0x5410, UR21 ;  /* 0x00005410ff0d7896 */ /* 0x000fe20008000015 */
[----:B------:R3:W4:Y:S01]  /*2020*/  SYNCS.PHASECHK.TRANS64.TRYWAIT P0, [UR5+0xd0], R0 ;  /* 0x0000d000ff0075a7 */ /* 0x0007220008001105 */
[----:B------:R-:W-:-:S02]  /*2030*/  UIADD3 UR32, UPT, UPT, UR6, 0x4400, UR32 ;  /* 0x0000440006207890 */ /* 0x000fc4000fffe020 */
[----:B------:R-:W-:Y:S02]  /*2040*/  UIADD3 UR8, UPT, UPT, UR6, 0x1e400, UR8 ;  /* 0x0001e40006087890 */ /* 0x000fe4000fffe008 */
[----:B------:R-:W-:Y:S01]  /*2050*/  UIADD3.X UR5, UPT, UPT, URZ, UR27, URZ, UP0, !UPT ;  /* 0x0000001bff057290 */ /* 0x000fe200087fe4ff */
[----:B------:R-:W-:Y:S01]  /*2060*/  UMOV UR18, 0x0 ;  /* 0x0000000000127882 */ /* 0x000fe20000000000 */
[----:B------:R-:W-:Y:S01]  /*2070*/  UMOV UR19, 0x10000000 ;  /* 0x1000000000137882 */ /* 0x000fe20000000000 */
[----:B------:R-:W-:Y:S01]  /*2080*/  UMOV UR10, UR34 ;  /* 0x00000022000a7c82 */ /* 0x000fe20008000000 */
[----:B------:R-:W-:Y:S01]  /*2090*/  UMOV UR12, UR36 ;  /* 0x00000024000c7c82 */ /* 0x000fe20008000000 */
[----:B------:R-:W-:Y:S01]  /*20a0*/  UMOV UR9, UR33 ;  /* 0x0000002100097c82 */ /* 0x000fe20008000000 */
[----:B------:R1:W-:Y:S03]  /*20b0*/  UTMALDG.3D.MULTICAST.2CTA [UR32], [UR14], UR13, desc[UR18] ;  /* 0x000012200e0073b4 */ /* 0x0003e6000821180d */
[----:B------:R2:W-:Y:S01]  /*20c0*/  UTMALDG.3D.2CTA [UR8], [UR4], desc[UR18] ;  /* 0x00001208040075b4 */ /* 0x0005e20008211000 */
[----:B-1----:R-:W-:Y:S01]  /*20d0*/  UIADD3 UR34, UPT, UPT, UR34, 0x40, URZ ;  /* 0x0000004022227890 */ /* 0x002fe2000fffe0ff */
[----:B------:R-:W-:Y:S01]  /*20e0*/  UMOV UR13, UR25 ;  /* 0x00000019000d7c82 */ /* 0x000fe20008000000 */
[----:B--2---:R-:W-:Y:S01]  /*20f0*/  UMOV UR4, UR7 ;  /* 0x0000000700047c82 */ /* 0x004fe20008000000 */
[----:B------:R-:W-:Y:S09]  /*2100*/  BRA.U UP2, `(.L_x_32) ;  /* 0xfffffffd02487547 */ /* 0x000ff2000b83ffff */
.L_x_26:
[----:B------:R-:W-:Y:S01]  /*2110*/  ULEA UR4, UR7, UR6, 0x3 ;  /* 0x0000000607047291 */ /* 0x000fe2000f8e18ff */
[----:B-1-3--:R-:W-:Y:S01]  /*2120*/  SHF.L.U32 R0, R12, 0x1f, RZ ;  /* 0x0000001f0c007819 */ /* 0x00afe200000006ff */
[----:B------:R-:W-:Y:S01]  /*2130*/  @!P1 SYNCS.ARRIVE.TRANS64.A1T0 RZ, [UR6+0x1c8], RZ ;  /* 0x0001c8ffffff99a7 */ /* 0x000fe20008100006 */
[----:B------:R-:W-:-:S06]  /*2140*/  UISETP.GT.AND UP0, UPT, UR40, UR39, UPT ;  /* 0x000000272800728c */ /* 0x000fcc000bf04270 */
[----:B--2-4-:R1:W2:Y:S03]  /*2150*/  SYNCS.PHASECHK.TRANS64.TRYWAIT P0, [UR4+0xd0], R0 ;  /* 0x0000d000ff0075a7 */ /* 0x0142a60008001104 */
[----:B------:R-:W-:Y:S05]  /*2160*/  BRA.U !UP0, `(.L_x_33) ;  /* 0x0000000108c47547 */ /* 0x000fea000b800000 */
[----:B------:R-:W-:Y:S01]  /*2170*/  UIADD3 UR24, UPT, UPT, UR44, UR13, URZ ;  /* 0x0000000d2c187290 */ /* 0x000fe2000fffe0ff */
[----:B------:R-:W-:-:S11]  /*2180*/  UMOV UR4, UR7 ;  /* 0x0000000700047c82 */ /* 0x000fd60008000000 */
.L_x_39:
[----:B------:R-:W-:Y:S01]  /*2190*/  ULEA UR17, UR4, UR6, 0x3 ;  /* 0x0000000604117291 */ /* 0x000fe2000f8e18ff */
[----:B--2---:R-:W-:Y:S01]  /*21a0*/  @P3 MOV R2, 0x4000 ;  /* 0x0000400000023802 */ /* 0x004fe20000000f00 */
[----:B--2-4-:R-:W-:Y:S10]  /*21b0*/  @P0 BRA `(.L_x_34) ;  /* 0x00000000000c0947 */ /* 0x014ff40003800000 */
[----:B------:R-:W-:-:S04]  /*21c0*/  SHF.L.U32 R3, R12, 0x1f, RZ ;  /* 0x0000001f0c037819 */ /* 0x000fc800000006ff */
[----:B------:R-:W2:Y:S02]  /*21d0*/  SYNCS.PHASECHK.TRANS64.TRYWAIT P0, [UR17+0xd0], R3 ;  /* 0x0000d003ff0075a7 */ /* 0x000ea40008001111 */
[----:B--2---:R-:W-:Y:S05]  /*21e0*/  @!P0 BRA `(.L_x_35) ;  /* 0x0000006c001c8947 */ /* 0x004fea0003800000 */
.L_x_34:
[----:B------:R2:W-:Y:S01]  /*21f0*/  @P3 SYNCS.ARRIVE.TRANS64 RZ, [UR17], R2 ;  /* 0x00000002ffff39a7 */ /* 0x0005e20008000011 */
[----:B------:R-:W-:-:S04]  /*2200*/  ULOP3.LUT UR5, UR23, 0x2, URZ, 0xfc, !UPT ;  /* 0x0000000217057892 */ /* 0x000fc8000f8efcff */
[----:B------:R-:W-:-:S09]  /*2210*/  UISETP.NE.AND UP0, UPT, UR5, 0x2, UPT ;  /* 0x000000020500788c */ /* 0x000fd2000bf05270 */
[----:B------:R-:W-:Y:S05]  /*2220*/  BRA.U UP0, `(.L_x_36) ;  /* 0x0000000100047547 */ /* 0x000fea000b800000 */
[----:B------:R-:W-:Y:S05]  /*2230*/  BPT.TRAP 0x1 ;  /* 0x000000040000795c */ /* 0x000fea0000300000 */
.L_x_36:
[----:B------:R-:W-:Y:S04]  /*2240*/  BSSY.RECONVERGENT B0, `(.L_x_37) ;  /* 0x0000003000007945 */ /* 0x000fe80003800200 */
[----:B------:R-:W-:Y:S05]  /*2250*/  @!P2 BRA `(.L_x_38) ;  /* 0x000000000004a947 */ /* 0x000fea0003800000 */
[----:B------:R-:W-:Y:S05]  /*2260*/  BPT.TRAP 0x1 ;  /* 0x000000040000795c */ /* 0x000fea0000300000 */
.L_x_38:
[----:B------:R-:W-:Y:S05]  /*2270*/  BSYNC.RECONVERGENT B0 ;  /* 0x0000000000007941 */ /* 0x000fea0003800200 */
.L_x_37:
[----:B------:R-:W-:Y:S02]  /*2280*/  UIADD3 UR5, UPT, UPT, UR4, 0x1, URZ ;  /* 0x0000000104057890 */ /* 0x000fe4000fffe0ff */
[----:B------:R-:W-:Y:S02]  /*2290*/  USHF.L.U32 UR18, UR13, 0x6, URZ ;  /* 0x000000060d127899 */ /* 0x000fe400080006ff */
[----:B------:R-:W-:Y:S02]  /*22a0*/  UISETP.NE.AND UP0, UPT, UR5, 0x1a, UPT ;  /* 0x0000001a0500788c */ /* 0x000fe4000bf05270 */
[----:B------:R-:W-:Y:S02]  /*22b0*/  ULOP3.LUT UR17, UR17, 0xfefffff8, URZ, 0xc0, !UPT ;  /* 0xfefffff811117892 */ /* 0x000fe4000f8ec0ff */
[----:B------:R-:W-:Y:S02]  /*22c0*/  USEL UR8, URZ, 0x1, UP0 ;  /* 0x00000001ff087887 */ /* 0x000fe40008000000 */
[----:B------:R-:W-:-:S02]  /*22d0*/  USEL UR7, UR5, URZ, UP0 ;  /* 0x000000ff05077287 */ /* 0x000fc40008000000 */
[----:B------:R-:W-:Y:S02]  /*22e0*/  UIADD3 UR14, UP0, UPT, UR26, 0x180, URZ ;  /* 0x000001801a0e7890 */ /* 0x000fe4000ff1e0ff */
        /* <DEDUP_REMOVED lines=9> */
[----:B------:R-:W-:Y:S02]  /*2380*/  UIADD3.X UR5, UPT, UPT, URZ, UR27, URZ, UP1, !UPT ;  /* 0x0000001bff057290 */ /* 0x000fe40008ffe4ff */
[----:B------:R-:W-:Y:S02]  /*2390*/  UIADD3 UR8, UPT, UPT, UR6, 0x1e400, UR8 ;  /* 0x0001e40006087890 */ /* 0x000fe4000fffe008 */
[----:B------:R-:W-:Y:S01]  /*23a0*/  UIADD3.X UR15, UPT, UPT, URZ, UR27, URZ, UP0, !UPT ;  /* 0x0000001bff0f7290 */ /* 0x000fe200087fe4ff */
[----:B------:R-:W-:Y:S01]  /*23b0*/  UMOV UR28, 0x0 ;  /* 0x00000000001c7882 */ /* 0x000fe20000000000 */
[----:B------:R-:W-:Y:S01]  /*23c0*/  UMOV UR29, 0x10000000 ;  /* 0x10000000001d7882 */ /* 0x000fe20000000000 */
[----:B------:R-:W-:Y:S01]  /*23d0*/  UMOV UR19, UR35 ;  /* 0x0000002300137c82 */ /* 0x000fe20008000000 */
[----:B------:R-:W-:Y:S01]  /*23e0*/  UMOV UR20, UR36 ;  /* 0x0000002400147c82 */ /* 0x000fe20008000000 */
[----:B------:R-:W-:Y:S01]  /*23f0*/  UMOV UR12, UR36 ;  /* 0x00000024000c7c82 */ /* 0x000fe20008000000 */
[----:B------:R1:W-:Y:S01]  /*2400*/  UTMALDG.3D.MULTICAST.2CTA [UR16], [UR4], UR10, desc[UR28] ;  /* 0x00001c10040073b4 */ /* 0x0003e2000821180a */
[----:B------:R-:W-:Y:S01]  /*2410*/  UMOV UR9, UR17 ;  /* 0x0000001100097c82 */ /* 0x000fe20008000000 */
[----:B------:R-:W-:-:S04]  /*2420*/  UIADD3 UR13, UPT, UPT, UR13, 0x1, URZ ;  /* 0x000000010d0d7890 */ /* 0x000fc8000fffe0ff */
[----:B------:R-:W-:Y:S01]  /*2430*/  UISETP.NE.AND UP0, UPT, UR13, UR24, UPT ;  /* 0x000000180d00728c */ /* 0x000fe2000bf05270 */
[----:B-1----:R-:W-:Y:S01]  /*2440*/  UMOV UR10, UR18 ;  /* 0x00000012000a7c82 */ /* 0x002fe20008000000 */
[----:B------:R-:W-:Y:S01]  /*2450*/  UMOV UR4, UR7 ;  /* 0x0000000700047c82 */ /* 0x000fe20008000000 */
[----:B------:R3:W-:Y:S06]  /*2460*/  UTMALDG.3D.2CTA [UR8], [UR14], desc[UR28] ;  /* 0x00001c080e0075b4 */ /* 0x0007ec0008211000 */
[----:B---3--:R-:W-:Y:S05]  /*2470*/  BRA.U UP0, `(.L_x_39) ;  /* 0xfffffffd00447547 */ /* 0x008fea000b83ffff */
.L_x_33:
[C---:B------:R-:W-:Y:S01]  /*2480*/  LEA R3, R11.reuse, UR6, 0x3 ;  /* 0x000000060b037c11 */ /* 0x040fe2000f8e18ff */
[----:B------:R-:W-:Y:S01]  /*2490*/  NOP ;  /* 0x0000000000007918 */ /* 0x000fe20000000000 */
[----:B-1----:R-:W-:Y:S02]  /*24a0*/  SHF.L.U32 R0, R10, 0x1f, RZ ;  /* 0x0000001f0a007819 */ /* 0x002fe400000006ff */
[----:B------:R-:W-:Y:S02]  /*24b0*/  LEA R5, R11, UR6, 0x4 ;  /* 0x000000060b057c11 */ /* 0x000fe4000f8e20ff */
[----:B--2-4-:R-:W1:Y:S02]  /*24c0*/  SYNCS.PHASECHK.TRANS64.TRYWAIT P0, [R3+URZ+0x1d0], R0 ;  /* 0x0001d000030075a7 */ /* 0x014e6400080011ff */
[----:B-1----:R-:W-:Y:S05]  /*24d0*/  @!P0 BRA `(.L_x_40) ;  /* 0x0000006800788947 */ /* 0x002fea0003800000 */
.L_x_149:
[----:B------:R-:W2:Y:S01]  /*24e0*/  LDS.128 R4, [R5+0x260] ;  /* 0x0002600005047984 */ /* 0x000ea20000000c00 */
[----:B------:R-:W-:Y:S01]  /*24f0*/  UISETP.GE.AND UP0, UPT, UR42, 0x1, UPT ;  /* 0x000000012a00788c */ /* 0x000fe2000bf06270 */
[----:B------:R-:W-:Y:S01]  /*2500*/  @!PT LDS RZ, [RZ] ;  /* 0x00000000fffff984 */ /* 0x000fe20000000800 */
[----:B------:R-:W-:Y:S01]  /*2510*/  @!PT LDS RZ, [RZ] ;  /* 0x00000000fffff984 */ /* 0x000fe20000000800 */
[----:B------:R-:W-:Y:S01]  /*2520*/  @!PT LDS RZ, [RZ] ;  /* 0x00000000fffff984 */ /* 0x000fe20000000800 */
[----:B------:R-:W-:Y:S01]  /*2530*/  @!PT LDS RZ, [RZ] ;  /* 0x00000000fffff984 */ /* 0x000fe20000000800 */
[----:B------:R3:W-:Y:S06]  /*2540*/  MEMBAR.ALL.CTA ;  /* 0x0000000000007992 */ /* 0x0007ec0000008000 */
[----:B---3--:R-:W3:Y:S01]  /*2550*/  FENCE.VIEW.ASYNC.S ;  /* 0x00000000000073c6 */ /* 0x008ee20000000000 */
[----:B--2---:R-:W-:-:S13]  /*2560*/  LOP3.LUT P0, RZ, R6, 0x1, RZ, 0xc0, !PT ;  /* 0x0000000106ff7812 */ /* 0x004fda000780c0ff */
[----:B---3--:R-:W-:Y:S01]  /*2570*/  VOTEU.ANY UP1, P0 ;  /* 0x0000000000ff7886 */ /* 0x008fe20000020100 */
[----:B------:R-:W-:-:S13]  /*2580*/  PLOP3.LUT P0, PT, PT, PT, UP1, 0x80, 0x8 ;  /* 0x000000000008781c */ /* 0x000fda0003f0f018 */
[----:B-1----:R-:W-:Y:S02]  /*2590*/  @P0 LOP3.LUT R0, R5, 0xffff, RZ, 0xc0, !PT ;  /* 0x0000ffff05000812 */ /* 0x002fe400078ec0ff */
[----:B------:R-:W-:Y:S02]  /*25a0*/  @P0 MOV R2, R4 ;  /* 0x0000000400020202 */ /* 0x000fe40000000f00 */
[----:B------:R-:W-:Y:S01]  /*25b0*/  @P0 R2UR UR5, R0 ;  /* 0x00000000000502ca */ /* 0x000fe200000e0000 */
[----:B------:R-:W-:Y:S01]  /*25c0*/  VIADD R0, R3, 0x1e0 ;  /* 0x000001e003007836 */ /* 0x000fe20000000000 */
[----:B------:R-:W-:Y:S02]  /*25d0*/  @P0 SHF.R.U32.HI R4, RZ, 0x10, R5 ;  /* 0x00000010ff040819 */ /* 0x000fe40000011605 */
[----:B------:R-:W-:Y:S02]  /*25e0*/  @P0 R2UR UR8, R2 ;  /* 0x00000000020802ca */ /* 0x000fe400000e0000 */
[----:B------:R-:W-:-:S02]  /*25f0*/  PRMT R0, RZ, 0x654, R0 ;  /* 0x00000654ff007816 */ /* 0x000fc40000000000 */
[----:B------:R-:W-:Y:S02]  /*2600*/  @P0 R2UR UR4, R4 ;  /* 0x00000000040402ca */ /* 0x000fe400000e0000 */
[----:B------:R1:W-:Y:S03]  /*2610*/  SYNCS.ARRIVE.TRANS64.RED.A1T0 RZ, [R0+URZ], RZ ;  /* 0x000000ff00ff79a7 */ /* 0x0003e600081004ff */
[----:B------:R-:W-:-:S04]  /*2620*/  @UP1 UMOV UR30, UR5 ;  /* 0x00000005001e1c82 */ /* 0x000fc80008000000 */
[----:B------:R-:W-:-:S04]  /*2630*/  @UP1 UMOV UR31, UR8 ;  /* 0x00000008001f1c82 */ /* 0x000fc80008000000 */
[----:B------:R-:W-:Y:S01]  /*2640*/  @UP1 UMOV UR36, UR4 ;  /* 0x0000000400241c82 */ /* 0x000fe20008000000 */
[----:B------:R-:W-:Y:S05]  /*2650*/  BRA.U !UP0, `(.L_x_41) ;  /* 0x0000000108d47547 */ /* 0x000fea000b800000 */
[----:B------:R-:W2:Y:S01]  /*2660*/  LDCU.128 UR12, c[0x0][0xb10] ;  /* 0x00016200ff0c77ac */ /* 0x000ea20008000c00 */
[----:B------:R-:W3:Y:S01]  /*2670*/  LDCU UR24, c[0x0][0xb20] ;  /* 0x00016400ff1877ac */ /* 0x000ee20008000800 */
[----:B------:R-:W4:Y:S01]  /*2680*/  LDCU UR20, c[0x0][0xb0c] ;  /* 0x00016180ff1477ac */ /* 0x000f220008000800 */
[----:B------:R-:W1:Y:S01]  /*2690*/  LDCU.64 UR10, c[0x0][0xb28] ;  /* 0x00016500ff0a77ac */ /* 0x000e620008000a00 */
[----:B------:R-:W-:Y:S02]  /*26a0*/  UISETP.NE.AND UP3, UPT, UR42, 0x1, UPT ;  /* 0x000000012a00788c */ /* 0x000fe4000bf65270 */
[----:B--2---:R-:W-:Y:S02]  /*26b0*/  UIMAD.WIDE.U32 UR8, UR37, UR15, URZ ;  /* 0x0000000f250872a5 */ /* 0x004fe4000f8e00ff */
[----:B------:R-:W-:Y:S02]  /*26c0*/  UIMAD.WIDE.U32 UR4, UR38, UR12, URZ ;  /* 0x0000000c260472a5 */ /* 0x000fe4000f8e00ff */
[----:B------:R-:W-:-:S02]  /*26d0*/  UISETP.NE.AND UP0, UPT, UR14, 0x1, UPT ;  /* 0x000000010e00788c */ /* 0x000fc4000bf05270 */
[----:B------:R-:W-:Y:S01]  /*26e0*/  UIMAD.WIDE.U32 UR28, UR30, UR15, URZ ;  /* 0x0000000f1e1c72a5 */ /* 0x000fe2000f8e00ff */
[----:B------:R-:W-:Y:S02]  /*26f0*/  UMOV UR8, UR9 ;  /* 0x0000000900087c82 */ /* 0x000fe40008000000 */
[----:B------:R-:W-:Y:S01]  /*2700*/  UMOV UR4, UR5 ;  /* 0x0000000500047c82 */ /* 0x000fe20008000000 */
[----:B---3--:R-:W-:Y:S02]  /*2710*/  USHF.R.U32.HI UR8, URZ, UR24, UR8 ;  /* 0x00000018ff087299 */ /* 0x008fe40008011608 */
[----:B----4-:R-:W-:Y:S02]  /*2720*/  UISETP.NE.AND UP2, UPT, UR20, 0x1, UPT ;  /* 0x000000011400788c */ /* 0x010fe4000bf45270 */
[----:B------:R-:W-:Y:S02]  /*2730*/  USHF.R.U32.HI UR4, URZ, UR13, UR4 ;  /* 0x0000000dff047299 */ /* 0x000fe40008011604 */
[----:B------:R-:W-:-:S02]  /*2740*/  USEL UR5, UR37, UR8, !UP0 ;  /* 0x0000000825057287 */ /* 0x000fc4000c000000 */
[----:B------:R-:W-:Y:S02]  /*2750*/  USEL UR8, UR38, UR4, !UP2 ;  /* 0x0000000426087287 */ /* 0x000fe4000d000000 */
[----:B-1----:R-:W-:Y:S01]  /*2760*/  UIMAD.WIDE.U32 UR16, UR5, UR10, URZ ;  /* 0x0000000a051072a5 */ /* 0x002fe2000f8e00ff */
[----:B------:R-:W-:Y:S01]  /*2770*/  UMOV UR4, UR29 ;  /* 0x0000001d00047c82 */ /* 0x000fe20008000000 */
[----:B------:R-:W-:Y:S02]  /*2780*/  UIMAD.WIDE.U32 UR18, UR31, UR12, URZ ;  /* 0x0000000c1f1272a5 */ /* 0x000fe4000f8e00ff */
[----:B------:R-:W-:-:S03]  /*2790*/  UIMAD.WIDE.U32 UR28, UR8, UR10, URZ ;  /* 0x0000000a081c72a5 */ /* 0x000fc6000f8e00ff */
[----:B------:R-:W-:Y:S01]  /*27a0*/  UMOV UR16, UR17 ;  /* 0x0000001100107c82 */ /* 0x000fe20008000000 */
[----:B------:R-:W-:Y:S02]  /*27b0*/  USHF.R.U32.HI UR4, URZ, UR24, UR4 ;  /* 0x00000018ff047299 */ /* 0x000fe40008011604 */
[----:B------:R-:W-:Y:S01]  /*27c0*/  @UP3 USHF.R.U32.HI UR5, URZ, UR11, UR16 ;  /* 0x0000000bff053299 */ /* 0x000fe20008011610 */
[----:B------:R-:W-:Y:S01]  /*27d0*/  UMOV UR18, UR19 ;  /* 0x0000001300127c82 */ /* 0x000fe20008000000 */
[----:B------:R-:W-:Y:S01]  /*27e0*/  UMOV UR28, UR29 ;  /* 0x0000001d001c7c82 */ /* 0x000fe20008000000 */
[----:B------:R-:W-:Y:S02]  /*27f0*/  USHF.R.U32.HI UR13, URZ, UR13, UR18 ;  /* 0x0000000dff0d7299 */ /* 0x000fe40008011612 */
[----:B------:R-:W-:Y:S02]  /*2800*/  USEL UR4, UR30, UR4, !UP0 ;  /* 0x000000041e047287 */ /* 0x000fe4000c000000 */
[----:B------:R-:W-:-:S02]  /*2810*/  @UP3 USHF.R.U32.HI UR8, URZ, UR11, UR28 ;  /* 0x0000000bff083299 */ /* 0x000fc4000801161c */
[----:B------:R-:W-:Y:S02]  /*2820*/  UIMAD UR9, UR42, UR5, URZ ;  /* 0x000000052a0972a4 */ /* 0x000fe4000f8e02ff */
[----:B------:R-:W-:Y:S02]  /*2830*/  USEL UR5, UR31, UR13, !UP2 ;  /* 0x0000000d1f057287 */ /* 0x000fe4000d000000 */
[----:B------:R-:W-:Y:S02]  /*2840*/  UIMAD UR12, UR42, UR8, URZ ;  /* 0x000000082a0c72a4 */ /* 0x000fe4000f8e02ff */
[----:B------:R-:W-:Y:S02]  /*2850*/  UISETP.GE.AND UP0, UPT, UR4, UR9, UPT ;  /* 0x000000090400728c */ /* 0x000fe4000bf06270 */
[----:B------:R-:W-:Y:S02]  /*2860*/  UIMAD.WIDE.U32 UR16, UR4, UR10, URZ ;  /* 0x0000000a041072a5 */ /* 0x000fe4000f8e00ff */
[----:B------:R-:W-:-:S02]  /*2870*/  UISETP.GE.OR UP0, UPT, UR5, UR12, UP0 ;  /* 0x0000000c0500728c */ /* 0x000fc40008706670 */
        /* <DEDUP_REMOVED lines=19> */
.L_x_41:
[----:B------:R-:W2:Y:S02]  /*29b0*/  LDCU UR4, c[0x0][0xb30] ;  /* 0x00016600ff0477ac */ /* 0x000ea40008000800 */
[----:B--2---:R-:W-:-:S09]  /*29c0*/  UISETP.NE.AND UP0, UPT, UR4, 0x1, UPT ;  /* 0x000000010400788c */ /* 0x004fd2000bf05270 */
[----:B------:R-:W-:Y:S05]  /*29d0*/  BRA.U UP0, `(.L_x_42) ;  /* 0x0000000100447547 */ /* 0x000fea000b800000 */
[----:B------:R-:W2:Y:S01]  /*29e0*/  LDCU.128 UR12, c[0x0][0xb10] ;  /* 0x00016200ff0c77ac */ /* 0x000ea20008000c00 */
[----:B------:R-:W3:Y:S01]  /*29f0*/  LDCU UR10, c[0x0][0xb0c] ;  /* 0x00016180ff0a77ac */ /* 0x000ee20008000800 */
[----:B------:R-:W4:Y:S01]  /*2a00*/  LDCU UR11, c[0x0][0xb20] ;  /* 0x00016400ff0b77ac */ /* 0x000f220008000800 */
[----:B--2---:R-:W-:Y:S02]  /*2a10*/  UIMAD.WIDE.U32 UR8, UR31, UR12, URZ ;  /* 0x0000000c1f0872a5 */ /* 0x004fe4000f8e00ff */
[----:B------:R-:W-:Y:S02]  /*2a20*/  UIMAD.WIDE.U32 UR4, UR30, UR15, URZ ;  /* 0x0000000f1e0472a5 */ /* 0x000fe4000f8e00ff */
[----:B---3--:R-:W-:Y:S02]  /*2a30*/  UISETP.NE.AND UP2, UPT, UR10, 0x1, UPT ;  /* 0x000000010a00788c */ /* 0x008fe4000bf45270 */
[----:B------:R-:W-:Y:S01]  /*2a40*/  UISETP.NE.AND UP0, UPT, UR14, 0x1, UPT ;  /* 0x000000010e00788c */ /* 0x000fe2000bf05270 */
[----:B------:R-:W-:-:S02]  /*2a50*/  UMOV UR8, UR9 ;  /* 0x0000000900087c82 */ /* 0x000fc40008000000 */
[----:B------:R-:W-:Y:S01]  /*2a60*/  UMOV UR4, UR5 ;  /* 0x0000000500047c82 */ /* 0x000fe20008000000 */
[----:B------:R-:W-:Y:S02]  /*2a70*/  USHF.R.U32.HI UR13, URZ, UR13, UR8 ;  /* 0x0000000dff0d7299 */ /* 0x000fe40008011608 */
[----:B----4-:R-:W-:Y:S02]  /*2a80*/  USHF.R.U32.HI UR4, URZ, UR11, UR4 ;  /* 0x0000000bff047299 */ /* 0x010fe40008011604 */
[----:B------:R-:W-:Y:S02]  /*2a90*/  USEL UR5, UR31, UR13, !UP2 ;  /* 0x0000000d1f057287 */ /* 0x000fe4000d000000 */
[----:B------:R-:W-:-:S04]  /*2aa0*/  USEL UR4, UR30, UR4, !UP0 ;  /* 0x000000041e047287 */ /* 0x000fc8000c000000 */
[----:B------:R-:W-:Y:S02]  /*2ab0*/  UIADD3 UR8, UPT, UPT, UR5, -UR4, URZ ;  /* 0x8000000405087290 */ /* 0x000fe4000fffe0ff */
[----:B------:R-:W-:Y:S02]  /*2ac0*/  UIADD3 UR4, UPT, UPT, -UR5, UR4, URZ ;  /* 0x0000000405047290 */ /* 0x000fe4000fffe1ff */
[----:B------:R-:W-:Y:S02]  /*2ad0*/  UIMAD UR30, UR8, UR14, UR30 ;  /* 0x0000000e081e72a4 */ /* 0x000fe4000f8e021e */
[----:B------:R-:W-:-:S12]  /*2ae0*/  UIMAD UR31, UR4, UR10, UR31 ;  /* 0x0000000a041f72a4 */ /* 0x000fd8000f8e021f */
.L_x_42:
[----:B------:R-:W-:Y:S01]  /*2af0*/  VIADD R11, R11, 0x1 ;  /* 0x000000010b0b7836 */ /* 0x000fe20000000000 */
[----:B------:R-:W-:Y:S01]  /*2b00*/  R2UR UR4, R88 ;  /* 0x00000000580472ca */ /* 0x000fe200000e0000 */
[----:B------:R-:W-:Y:S01]  /*2b10*/  UIADD3 UR24, UPT, UPT, UR30, UR63, URZ ;  /* 0x0000003f1e187290 */ /* 0x000fe2000fffe0ff */
[----:B------:R-:W-:Y:S02]  /*2b20*/  PLOP3.LUT P1, PT, PT, PT, PT, 0x80, 0x8 ;  /* 0x000000000008781c */ /* 0x000fe40003f2f070 */
[----:B------:R-:W-:-:S04]  /*2b30*/  ISETP.NE.AND P0, PT, R11, 0x2, PT ;  /* 0x000000020b00780c */ /* 0x000fc80003f05270 */
[----:B------:R-:W-:Y:S02]  /*2b40*/  SEL R3, RZ, 0x1, P0 ;  /* 0x00000001ff037807 */ /* 0x000fe40000000000 */
[----:B------:R-:W-:Y:S02]  /*2b50*/  SEL R11, R11, RZ, P0 ;  /* 0x000000ff0b0b7207 */ /* 0x000fe40000000000 */
[----:B------:R-:W-:Y:S01]  /*2b60*/  LOP3.LUT R10, R10, R3, RZ, 0x3c, !PT ;  /* 0x000000030a0a7212 */ /* 0x000fe200078e3cff */
[----:B------:R-:W-:Y:S01]  /*2b70*/  UIADD3 UR20, UPT, UPT, UR31, UR4, URZ ;  /* 0x000000041f147290 */ /* 0x000fe2000fffe0ff */
[----:B------:R-:W-:Y:S11]  /*2b80*/  BRA.U UP1, `(.L_x_43) ;  /* 0xfffffff101287547 */ /* 0x000ff6000b83ffff */
[----:B------:R-:W-:Y:S01]  /*2b90*/  UIADD3 UR8, UPT, UPT, UR6, 0xd0, URZ ;  /* 0x000000d006087890 */ /* 0x000fe2000fffe0ff */
[----:B------:R-:W-:-:S03]  /*2ba0*/  SHF.L.U32 R3, R12, 0x1f, RZ ;  /* 0x0000001f0c037819 */ /* 0x000fc600000006ff */
[----:B------:R-:W-:-:S09]  /*2bb0*/  ULEA UR4, UR7, UR8, 0x3 ;  /* 0x0000000807047291 */ /* 0x000fd2000f8e18ff */
[----:B------:R-:W2:Y:S02]  /*2bc0*/  SYNCS.PHASECHK.TRANS64.TRYWAIT P0, [UR4], R3 ;  /* 0x00000003ff0075a7 */ /* 0x000ea40008001104 */
[----:B--2---:R-:W-:Y:S05]  /*2bd0*/  @!P0 BRA `(.L_x_44) ;  /* 0x0000006000cc8947 */ /* 0x004fea0003800000 */
.L_x_151:
[----:B------:R-:W-:-:S04]  /*2be0*/  UIADD3 UR4, UPT, UPT, UR7, 0x1, URZ ;  /* 0x0000000107047890 */ /* 0x000fc8000fffe0ff */
[----:B------:R-:W-:-:S04]  /*2bf0*/  UISETP.NE.AND UP0, UPT, UR4, 0x1a, UPT ;  /* 0x0000001a0400788c */ /* 0x000fc8000bf05270 */
[----:B------:R-:W-:Y:S02]  /*2c00*/  USEL UR6, URZ, 0x1, UP0 ;  /* 0x00000001ff067887 */ /* 0x000fe40008000000 */
[----:B------:R-:W-:-:S04]  /*2c10*/  USEL UR4, UR4, URZ, UP0 ;  /* 0x000000ff04047287 */ /* 0x000fc80008000000 */
[----:B------:R-:W-:Y:S01]  /*2c20*/  ULEA UR5, UR4, UR8, 0x3 ;  /* 0x0000000804057291 */ /* 0x000fe2000f8e18ff */
[----:B------:R-:W-:-:S04]  /*2c30*/  LOP3.LUT R2, R12, UR6, RZ, 0x3c, !PT ;  /* 0x000000060c027c12 */ /* 0x000fc8000f8e3cff */
[----:B-1----:R-:W-:-:S04]  /*2c40*/  SHF.L.U32 R3, R2, 0x1f, RZ ;  /* 0x0000001f02037819 */ /* 0x002fc800000006ff */
[----:B------:R-:W1:Y:S02]  /*2c50*/  SYNCS.PHASECHK.TRANS64.TRYWAIT P0, [UR5], R3 ;  /* 0x00000003ff0075a7 */ /* 0x000e640008001105 */
[----:B-1----:R-:W-:Y:S05]  /*2c60*/  @!P0 BRA `(.L_x_45) ;  /* 0x0000006000c08947 */ /* 0x002fea0003800000 */
.L_x_153:
        /* <DEDUP_REMOVED lines=9> */
.L_x_155:
        /* <DEDUP_REMOVED lines=9> */
.L_x_157:
        /* <DEDUP_REMOVED lines=9> */
.L_x_159:
        /* <DEDUP_REMOVED lines=9> */
.L_x_161:
        /* <DEDUP_REMOVED lines=9> */
.L_x_163:
        /* <DEDUP_REMOVED lines=9> */
.L_x_165:
        /* <DEDUP_REMOVED lines=9> */
.L_x_167:
        /* <DEDUP_REMOVED lines=9> */
.L_x_169:
        /* <DEDUP_REMOVED lines=9> */
.L_x_171:
        /* <DEDUP_REMOVED lines=9> */
.L_x_173:
        /* <DEDUP_REMOVED lines=9> */
.L_x_175:
        /* <DEDUP_REMOVED lines=9> */
.L_x_177:
        /* <DEDUP_REMOVED lines=9> */
.L_x_179:
        /* <DEDUP_REMOVED lines=9> */
.L_x_181:
        /* <DEDUP_REMOVED lines=9> */
.L_x_183:
        /* <DEDUP_REMOVED lines=9> */
.L_x_185:
        /* <DEDUP_REMOVED lines=9> */
.L_x_187:
        /* <DEDUP_REMOVED lines=9> */
.L_x_189:
        /* <DEDUP_REMOVED lines=9> */
.L_x_191:
        /* <DEDUP_REMOVED lines=9> */
.L_x_193:
        /* <DEDUP_REMOVED lines=9> */
.L_x_195:
        /* <DEDUP_REMOVED lines=9> */
.L_x_197:
        /* <DEDUP_REMOVED lines=9> */
.L_x_199:
[----:B------:R-:W-:-:S04]  /*3960*/  UIADD3 UR4, UPT, UPT, UR4, 0x1, URZ ;  /* 0x0000000104047890 */ /* 0x000fc8000fffe0ff */
[----:B------:R-:W-:-:S04]  /*3970*/  UISETP.NE.AND UP0, UPT, UR4, 0x1a, UPT ;  /* 0x0000001a0400788c */ /* 0x000fc8000bf05270 */
[----:B------:R-:W-:Y:S02]  /*3980*/  USEL UR5, URZ, 0x1, UP0 ;  /* 0x00000001ff057887 */ /* 0x000fe40008000000 */
[----:B------:R-:W-:-:S04]  /*3990*/  USEL UR4, UR4, URZ, UP0 ;  /* 0x000000ff04047287 */ /* 0x000fc80008000000 */
[----:B------:R-:W-:Y:S01]  /*39a0*/  ULEA UR4, UR4, UR8, 0x3 ;  /* 0x0000000804047291 */ /* 0x000fe2000f8e18ff */
[----:B-1----:R-:W-:-:S04]  /*39b0*/  LOP3.LUT R3, R2, UR5, RZ, 0x3c, !PT ;  /* 0x0000000502037c12 */ /* 0x002fc8000f8e3cff */
[----:B------:R-:W-:Y:S01]  /*39c0*/  SHF.L.U32 R3, R3, 0x1f, RZ ;  /* 0x0000001f03037819 */ /* 0x000fe200000006ff */
[----:B------:R-:W-:-:S07]  /*39d0*/  IMAD.U32 R0, RZ, RZ, UR4 ;  /* 0x00000004ff007e24 */ /* 0x000fce000f8e00ff */
.L_x_69:
[----:B-1----:R1:W2:Y:S02]  /*39e0*/  SYNCS.PHASECHK.TRANS64.TRYWAIT P0, [R0+URZ], R3 ;  /* 0x00000003000075a7 */ /* 0x0022a400080011ff */
[----:B--2---:R-:W-:Y:S05]  /*39f0*/  @!P0 NANOSLEEP.SYNCS 0x989680 ;  /* 0x009896800000895d */ /* 0x004fea0003900000 */
[----:B------:R-:W2:Y:S02]  /*3a00*/  @!P0 SYNCS.PHASECHK.TRANS64 P0, [R0+URZ], R3 ;  /* 0x00000003000085a7 */ /* 0x000ea400080010ff */
[----:B--2---:R-:W-:Y:S05]  /*3a10*/  @P0 EXIT ;  /* 0x000000000000094d */ /* 0x004fea0003800000 */
[----:B------:R-:W-:Y:S05]  /*3a20*/  BRA `(.L_x_69) ;  /* 0xfffffffc00ec7947 */ /* 0x000fea000383ffff */
.L_x_23:
[----:B------:R-:W-:-:S04]  /*3a30*/  UISETP.NE.AND UP0, UPT, UR46, URZ, UPT ;  /* 0x000000ff2e00728c */ /* 0x000fc8000bf05270 */
[----:B------:R-:W-:-:S09]  /*3a40*/  UISETP.NE.OR UP0, UPT, UR25, 0x1, UP0 ;  /* 0x000000011900788c */ /* 0x000fd20008705670 */
[----:B------:R-:W-:Y:S05]  /*3a50*/  BRA.U UP0, `(.L_x_70) ;  /* 0x0000000500487547 */ /* 0x000fea000b800000 */
[----:B------:R-:W-:Y:S01]  /*3a60*/  ISETP.GE.U32.AND P2, PT, R0, 0x4, PT ;  /* 0x000000040000780c */ /* 0x000fe20003f46070 */
[----:B------:R-:W-:Y:S01]  /*3a70*/  IMAD.MOV.U32 R12, RZ, RZ, 0x1 ;  /* 0x00000001ff0c7424 */ /* 0x000fe200078e00ff */
[----:B------:R-:W-:Y:S02]  /*3a80*/  CS2R R10, SRZ ;  /* 0x00000000000a7805 */ /* 0x000fe4000001ff00 */
[----:B------:R-:W-:Y:S01]  /*3a90*/  CS2R R8, SRZ ;  /* 0x0000000000087805 */ /* 0x000fe2000001ff00 */
[----:B------:R-:W-:Y:S01]  /*3aa0*/  UMOV UR6, 0x400 ;  /* 0x0000040000067882 */ /* 0x000fe20000000000 */
[----:B------:R-:W-:Y:S01]  /*3ab0*/  UMOV UR5, URZ ;  /* 0x000000ff00057c82 */ /* 0x000fe20008000000 */
[----:B------:R-:W-:-:S12]  /*3ac0*/  ULEA UR6, UR46, UR6, 0x18 ;  /* 0x000000062e067291 */ /* 0x000fd8000f8ec0ff */
.L_x_74:
[----:B------:R-:W-:Y:S02]  /*3ad0*/  LEA R2, R8, UR6, 0x3 ;  /* 0x0000000608027c11 */ /* 0x000fe4000f8e18ff */
[----:B------:R-:W-:-:S03]  /*3ae0*/  SHF.L.U32 R5, R9, 0x1f, RZ ;  /* 0x0000001f09057819 */ /* 0x000fc600000006ff */
[----:B------:R-:W-:Y:S01]  /*3af0*/  VIADD R4, R2, 0x240 ;  /* 0x0000024002047836 */ /* 0x000fe20000000000 */
[----:B------:R-:W1:Y:S02]  /*3b00*/  SYNCS.PHASECHK.TRANS64.TRYWAIT P0, [R2+URZ+0x230], R5 ;  /* 0x00023005020075a7 */ /* 0x000e6400080011ff */
[----:B-1----:R-:W-:Y:S05]  /*3b10*/  @!P0 BRA `(.L_x_71) ;  /* 0x0000005c00548947 */ /* 0x002fea0003800000 */
.L_x_200:
[----:B------:R-:W-:Y:S01]  /*3b20*/  ULEA UR4, UR5, UR6, 0x3 ;  /* 0x0000000605047291 */ /* 0x000fe2000f8e18ff */
[----:B------:R-:W-:Y:S02]  /*3b30*/  PRMT R4, RZ, 0x654, R4 ;  /* 0x00000654ff047816 */ /* 0x000fe40000000004 */
[----:B-1----:R-:W-:Y:S01]  /*3b40*/  SHF.L.U32 R5, R12, 0x1f, RZ ;  /* 0x0000001f0c057819 */ /* 0x002fe200000006ff */
[----:B------:R-:W-:Y:S01]  /*3b50*/  UIADD3 UR7, UPT, UPT, UR4, 0x1d0, URZ ;  /* 0x000001d004077890 */ /* 0x000fe2000fffe0ff */
[----:B------:R1:W-:Y:S05]  /*3b60*/  SYNCS.ARRIVE.TRANS64.RED.A1T0 RZ, [R4+URZ], RZ ;  /* 0x000000ff04ff79a7 */ /* 0x0003ea00081004ff */
[----:B------:R-:W-:Y:S01]  /*3b70*/  IMAD.U32 R7, RZ, RZ, UR7 ;  /* 0x00000007ff077e24 */ /* 0x000fe2000f8e00ff */
[----:B------:R-:W2:Y:S04]  /*3b80*/  SYNCS.PHASECHK.TRANS64.TRYWAIT P0, [UR4+0x1e0], R5 ;  /* 0x0001e005ff0075a7 */ /* 0x000ea80008001104 */
[----:B------:R-:W-:Y:S01]  /*3b90*/  PRMT R6, R0, 0x654, R7 ;  /* 0x0000065400067816 */ /* 0x000fe20000000007 */
[----:B-1----:R-:W-:Y:S01]  /*3ba0*/  @!P2 IMAD.MOV.U32 R4, RZ, RZ, 0x10 ;  /* 0x00000010ff04a424 */ /* 0x002fe200078e00ff */
[----:B--2---:R-:W-:Y:S06]  /*3bb0*/  @!P0 BRA `(.L_x_72) ;  /* 0x0000005c00408947 */ /* 0x004fec0003800000 */
.L_x_202:
[----:B------:R-:W-:Y:S01]  /*3bc0*/  ULEA UR8, UR5, UR6, 0x4 ;  /* 0x0000000605087291 */ /* 0x000fe2000f8e20ff */
[----:B------:R-:W-:Y:S01]  /*3bd0*/  SEL R3, R6, R3, !P2 ;  /* 0x0000000306037207 */ /* 0x000fe20005000000 */
[----:B------:R-:W-:Y:S01]  /*3be0*/  UIADD3 UR9, UPT, UPT, UR4, 0x1d0, URZ ;  /* 0x000001d004097890 */ /* 0x000fe2000fffe0ff */
[----:B-1----:R-:W-:Y:S01]  /*3bf0*/  LEA R2, R11, UR6, 0x3 ;  /* 0x000000060b027c11 */ /* 0x002fe2000f8e18ff */
[----:B------:R-:W-:Y:S01]  /*3c00*/  UIADD3 UR8, UPT, UPT, UR8, 0x260, URZ ;  /* 0x0000026008087890 */ /* 0x000fe2000fffe0ff */
[----:B------:R-:W-:Y:S01]  /*3c10*/  SHF.L.U32 R5, R10, 0x1f, RZ ;  /* 0x0000001f0a057819 */ /* 0x000fe200000006ff */
[----:B------:R1:W-:Y:S01]  /*3c20*/  @!P2 SYNCS.ARRIVE.TRANS64.RED RZ, [R3+URZ], R4 ;  /* 0x0000000403ffa9a7 */ /* 0x0003e200080004ff */
[----:B------:R-:W-:Y:S01]  /*3c30*/  UIADD3 UR4, UPT, UPT, UR5, 0x1, URZ ;  /* 0x0000000105047890 */ /* 0x000fe2000fffe0ff */
[----:B------:R-:W-:-:S03]  /*3c40*/  VIADD R8, R8, 0x1 ;  /* 0x0000000108087836 */ /* 0x000fc60000000000 */
[----:B------:R-:W-:Y:S02]  /*3c50*/  UISETP.NE.AND UP0, UPT, UR4, 0x2, UPT ;  /* 0x000000020400788c */ /* 0x000fe4000bf05270 */
[----:B------:R-:W-:Y:S06]  /*3c60*/  UGETNEXTWORKID.BROADCAST [UR8], [UR9] ;  /* 0x00000000080073ca */ /* 0x000fec0008000100 */
[----:B------:R-:W-:Y:S01]  /*3c70*/  USEL UR7, URZ, 0x1, UP0 ;  /* 0x00000001ff077887 */ /* 0x000fe20008000000 */
[----:B------:R-:W-:Y:S01]  /*3c80*/  ISETP.NE.AND P0, PT, R8, 0x2, PT ;  /* 0x000000020800780c */ /* 0x000fe20003f05270 */
[----:B------:R-:W-:Y:S01]  /*3c90*/  USEL UR5, UR4, URZ, UP0 ;  /* 0x000000ff04057287 */ /* 0x000fe20008000000 */
[----:B------:R-:W2:Y:S03]  /*3ca0*/  SYNCS.PHASECHK.TRANS64.TRYWAIT P1, [R2+URZ+0x1d0], R5 ;  /* 0x0001d005020075a7 */ /* 0x000ea600080211ff */
[----:B------:R-:W-:Y:S01]  /*3cb0*/  LOP3.LUT R12, R12, UR7, RZ, 0x3c, !PT ;  /* 0x000000070c0c7c12 */ /* 0x000fe2000f8e3cff */
[----:B-12---:R-:W-:Y:S07]  /*3cc0*/  @!P1 BRA `(.L_x_73) ;  /* 0x0000005c00149947 */ /* 0x006fee0003800000 */
.L_x_203:
[C---:B------:R-:W-:Y:S01]  /*3cd0*/  LEA R4, R11.reuse, UR6, 0x4 ;  /* 0x000000060b047c11 */ /* 0x040fe2000f8e20ff */
[----:B-1----:R-:W-:Y:S01]  /*3ce0*/  VIADD R2, R2, 0x1e0 ;  /* 0x000001e002027836 */ /* 0x002fe20000000000 */
[----:B------:R-:W-:Y:S01]  /*3cf0*/  SEL R8, R8, RZ, P0 ;  /* 0x000000ff08087207 */ /* 0x000fe20000000000 */
[----:B------:R-:W-:-:S03]  /*3d00*/  VIADD R11, R11, 0x1 ;  /* 0x000000010b0b7836 */ /* 0x000fc60000000000 */
[----:B------:R-:W1:Y:S01]  /*3d10*/  LDS.128 R4, [R4+0x260] ;  /* 0x0002600004047984 */ /* 0x000e620000000c00 */
[----:B------:R-:W-:Y:S02]  /*3d20*/  PRMT R2, RZ, 0x654, R2 ;  /* 0x00000654ff027816 */ /* 0x000fe40000000002 */
[C---:B------:R-:W-:Y:S01]  /*3d30*/  ISETP.NE.AND P1, PT, R11.reuse, 0x2, PT ;  /* 0x000000020b00780c */ /* 0x040fe20003f25270 */
[----:B------:R-:W-:Y:S01]  /*3d40*/  @!PT LDS RZ, [RZ] ;  /* 0x00000000fffff984 */ /* 0x000fe20000000800 */
[----:B------:R-:W-:Y:S01]  /*3d50*/  @!PT LDS RZ, [RZ] ;  /* 0x00000000fffff984 */ /* 0x000fe20000000800 */
[----:B------:R-:W-:Y:S01]  /*3d60*/  @!PT LDS RZ, [RZ] ;  /* 0x00000000fffff984 */ /* 0x000fe20000000800 */
[----:B------:R-:W-:Y:S01]  /*3d70*/  @!PT LDS RZ, [RZ] ;  /* 0x00000000fffff984 */ /* 0x000fe20000000800 */
[----:B------:R2:W-:Y:S06]  /*3d80*/  MEMBAR.ALL.CTA ;  /* 0x0000000000007992 */ /* 0x0005ec0000008000 */
[----:B--2---:R-:W2:Y:S01]  /*3d90*/  FENCE.VIEW.ASYNC.S ;  /* 0x00000000000073c6 */ /* 0x004ea20000000000 */
[----:B------:R-:W-:Y:S01]  /*3da0*/  SEL R11, R11, RZ, P1 ;  /* 0x000000ff0b0b7207 */ /* 0x000fe20000800000 */
[----:B--2---:R2:W-:Y:S01]  /*3db0*/  SYNCS.ARRIVE.TRANS64.RED.A1T0 RZ, [R2+URZ], RZ ;  /* 0x000000ff02ff79a7 */ /* 0x0045e200081004ff */
[----:B-1----:R-:W-:-:S02]  /*3dc0*/  LOP3.LUT P3, RZ, R6, 0x1, RZ, 0xc0, !PT ;  /* 0x0000000106ff7812 */ /* 0x002fc4000786c0ff */
[----:B------:R-:W-:-:S04]  /*3dd0*/  SEL R5, RZ, 0x1, P1 ;  /* 0x00000001ff057807 */ /* 0x000fc80000800000 */
[----:B------:R-:W-:Y:S02]  /*3de0*/  LOP3.LUT R10, R10, R5, RZ, 0x3c, !PT ;  /* 0x000000050a0a7212 */ /* 0x000fe400078e3cff */
[----:B--2---:R-:W-:-:S04]  /*3df0*/  SEL R2, RZ, 0x1, P0 ;  /* 0x00000001ff027807 */ /* 0x004fc80000000000 */
[----:B------:R-:W-:Y:S01]  /*3e00*/  LOP3.LUT R9, R9, R2, RZ, 0x3c, !PT ;  /* 0x0000000209097212 */ /* 0x000fe200078e3cff */
[----:B------:R-:W-:Y:S06]  /*3e10*/  @P3 BRA `(.L_x_74) ;  /* 0xfffffffc002c3947 */ /* 0x000fec000383ffff */
[----:B------:R-:W-:Y:S01]  /*3e20*/  ULEA UR4, UR5, UR6, 0x3 ;  /* 0x0000000605047291 */ /* 0x000fe2000f8e18ff */
[----:B------:R-:W-:-:S08]  /*3e30*/  SHF.L.U32 R3, R12, 0x1f, RZ ;  /* 0x0000001f0c037819 */ /* 0x000fd000000006ff */
[----:B------:R-:W1:Y:S02]  /*3e40*/  SYNCS.PHASECHK.TRANS64 P0, [UR4+0x1e0], R3 ;  /* 0x0001e003ff0075a7 */ /* 0x000e640008001004 */
[----:B-1----:R-:W-:Y:S05]  /*3e50*/  @P0 BRA `(.L_x_75) ;  /* 0x0000000000080947 */ /* 0x002fea0003800000 */
[----:B------:R-:W1:Y:S02]  /*3e60*/  SYNCS.PHASECHK.TRANS64.TRYWAIT P0, [UR4+0x1e0], R3 ;  /* 0x0001e003ff0075a7 */ /* 0x000e640008001104 */
[----:B-1----:R-:W-:Y:S05]  /*3e70*/  @!P0 BRA `(.L_x_76) ;  /* 0x0000005800bc8947 */ /* 0x002fea0003800000 */
.L_x_75:
[----:B------:R-:W-:-:S04]  /*3e80*/  UIADD3 UR7, UPT, UPT, UR5, 0x1, URZ ;  /* 0x0000000105077890 */ /* 0x000fc8000fffe0ff */
[----:B------:R-:W-:-:S04]  /*3e90*/  UISETP.NE.AND UP0, UPT, UR7, 0x2, UPT ;  /* 0x000000020700788c */ /* 0x000fc8000bf05270 */
[----:B------:R-:W-:Y:S02]  /*3ea0*/  USEL UR8, URZ, 0x1, UP0 ;  /* 0x00000001ff087887 */ /* 0x000fe40008000000 */
[----:B------:R-:W-:-:S04]  /*3eb0*/  USEL UR7, UR7, URZ, UP0 ;  /* 0x000000ff07077287 */ /* 0x000fc80008000000 */
[----:B------:R-:W-:Y:S01]  /*3ec0*/  ULEA UR7, UR7, UR6, 0x3 ;  /* 0x0000000607077291 */ /* 0x000fe2000f8e18ff */
[----:B-1----:R-:W-:-:S04]  /*3ed0*/  LOP3.LUT R3, R12, UR8, RZ, 0x3c, !PT ;  /* 0x000000080c037c12 */ /* 0x002fc8000f8e3cff */
[----:B------:R-:W-:-:S04]  /*3ee0*/  SHF.L.U32 R0, R3, 0x1f, RZ ;  /* 0x0000001f03007819 */ /* 0x000fc800000006ff */
[----:B------:R-:W1:Y:S02]  /*3ef0*/  SYNCS.PHASECHK.TRANS64 P0, [UR7+0x1e0], R0 ;  /* 0x0001e000ff0075a7 */ /* 0x000e640008001007 */
[----:B-1----:R-:W-:Y:S05]  /*3f00*/  @P0 EXIT ;  /* 0x000000000000094d */ /* 0x002fea0003800000 */
[----:B------:R-:W-:Y:S02]  /*3f10*/  SHF.L.U32 R3, R3, 0x1f, RZ ;  /* 0x0000001f03037819 */ /* 0x000fe400000006ff */
[----:B------:R-:W-:-:S07]  /*3f20*/  MOV R0, UR7 ;  /* 0x0000000700007c02 */ /* 0x000fce0008000f00 */
.L_x_77:
[----:B-1----:R1:W2:Y:S02]  /*3f30*/  SYNCS.PHASECHK.TRANS64.TRYWAIT P0, [R0+URZ+0x1e0], R3 ;  /* 0x0001e003000075a7 */ /* 0x0022a400080011ff */
[----:B--2---:R-:W-:Y:S05]  /*3f40*/  @!P0 NANOSLEEP.SYNCS 0x989680 ;  /* 0x009896800000895d */ /* 0x004fea0003900000 */
[----:B------:R-:W2:Y:S02]  /*3f50*/  @!P0 SYNCS.PHASECHK.TRANS64 P0, [R0+URZ+0x1e0], R3 ;  /* 0x0001e003000085a7 */ /* 0x000ea400080010ff */
[----:B--2---:R-:W-:Y:S05]  /*3f60*/  @P0 EXIT ;  /* 0x000000000000094d */ /* 0x004fea0003800000 */
[----:B------:R-:W-:Y:S05]  /*3f70*/  BRA `(.L_x_77) ;  /* 0xfffffffc00ec7947 */ /* 0x000fea000383ffff */
.L_x_70:
[----:B------:R-:W-:Y:S05]  /*3f80*/  BRA.U UP4, `(.L_x_78) ;  /* 0x0000001104a07547 */ /* 0x000fea000b800000 */
[----:B------:R-:W-:Y:S01]  /*3f90*/  UMOV UR4, 0x40 ;  /* 0x0000004000047882 */ /* 0x000fe20000000000 */
[----:B------:R-:W-:Y:S01]  /*3fa0*/  NOP ;  /* 0x0000000000007918 */ /* 0x000fe20000000000 */
[----:B------:R-:W-:Y:S01]  /*3fb0*/  ULEA UR5, UR46, UR4, 0x18 ;  /* 0x000000042e057291 */ /* 0x000fe2000f8ec0ff */
[----:B------:R-:W-:Y:S02]  /*3fc0*/  UMOV UR6, 0x400 ;  /* 0x0000040000067882 */ /* 0x000fe40000000000 */
[----:B------:R-:W-:-:S06]  /*3fd0*/  ULEA UR6, UR46, UR6, 0x18 ;  /* 0x000000062e067291 */ /* 0x000fcc000f8ec0ff */
[----:B------:R-:W1:Y:S02]  /*3fe0*/  LDS.U8 R0, [UR5+0x1c] ;  /* 0x00001c05ff007984 */ /* 0x000e640008000000 */
[----:B-1----:R-:W-:-:S13]  /*3ff0*/  ISETP.NE.AND P0, PT, R0, RZ, PT ;  /* 0x000000ff0000720c */ /* 0x002fda0003f05270 */
[----:B------:R-:W-:Y:S05]  /*4000*/  @P0 BRA `(.L_x_79) ;  /* 0x0000000400080947 */ /* 0x000fea0003800000 */
[----:B------:R-:W-:Y:S02]  /*4010*/  UISETP.NE.U32.AND UP1, UPT, UR33, 0x1, UPT ;  /* 0x000000012100788c */ /* 0x000fe4000bf25070 */
[----:B------:R-:W-:-:S07]  /*4020*/  UIADD3 UR7, UPT, UPT, UR5, 0x8, URZ ;  /* 0x0000000805077890 */ /* 0x000fce000fffe0ff */
[----:B------:R-:W-:Y:S05]  /*4030*/  BRA.U !UP1, `(.L_x_80) ;  /* 0x00000001099c7547 */ /* 0x000fea000b800000 */
[----:B------:R-:W-:Y:S01]  /*4040*/  ELECT P0, URZ, PT ;  /* 0x0000000000ff782f */ /* 0x000fe20003800000 */
[----:B------:R-:W-:-:S12]  /*4050*/  BSSY B0, `(.L_x_80) ;  /* 0x0000025000007945 */ /* 0x000fd80003800000 */
[----:B------:R-:W-:Y:S05]  /*4060*/  @!P0 BRA `(.L_x_81) ;  /* 0x00000000008c8947 */ /* 0x000fea0003800000 */
[----:B------:R-:W-:-:S05]  /*4070*/  UMOV UR4, 0x10 ;  /* 0x0000001000047882 */ /* 0x000fca0000000000 */
[----:B------:R-:W-:Y:S04]  /*4080*/  DEPBAR.LE SB1, 0x36 ;  /* 0x00009d800000791a */ /* 0x000fe80000000000 */
[----:B------:R-:W1:Y:S02]  /*4090*/  UTCATOMSWS.2CTA.FIND_AND_SET.ALIGN UP0, UR4, UR4 ;  /* 0x00000004000475e3 */ /* 0x000e640008200800 */
[----:B-1----:R-:W-:Y:S01]  /*40a0*/  MOV R11, UR4 ;  /* 0x00000004000b7c02 */ /* 0x002fe20008000f00 */
[----:B------:R-:W-:Y:S06]  /*40b0*/  BRA.U UP0, `(.L_x_82) ;  /* 0x0000000100187547 */ /* 0x000fec000b800000 */
.L_x_83:
[----:B------:R-:W-:Y:S05]  /*40c0*/  NANOSLEEP 0x64 ;  /* 0x000000640000795d */ /* 0x000fea0003800000 */
[----:B------:R-:W-:-:S05]  /*40d0*/  UMOV UR4, 0x10 ;  /* 0x0000001000047882 */ /* 0x000fca0000000000 */
[----:B------:R-:W-:Y:S04]  /*40e0*/  DEPBAR.LE SB1, 0x36 ;  /* 0x00009d800000791a */ /* 0x000fe80000000000 */
[----:B------:R-:W1:Y:S02]  /*40f0*/  UTCATOMSWS.2CTA.FIND_AND_SET.ALIGN UP0, UR4, UR4 ;  /* 0x00000004000475e3 */ /* 0x000e640008200800 */
[----:B-1----:R-:W-:Y:S01]  /*4100*/  MOV R11, UR4 ;  /* 0x00000004000b7c02 */ /* 0x002fe20008000f00 */
[----:B------:R-:W-:Y:S05]  /*4110*/  BRA.U !UP0, `(.L_x_83) ;  /* 0xfffffffd08e87547 */ /* 0x000fea000b83ffff */
.L_x_82:
[----:B------:R-:W1:Y:S01]  /*4120*/  LDS R7, [UR5+0x10] ;  /* 0x00001005ff077984 */ /* 0x000e620008000800 */
[----:B------:R-:W-:Y:S01]  /*4130*/  IMAD.U32 R5, RZ, RZ, UR6 ;  /* 0x00000006ff057e24 */ /* 0x000fe2000f8e00ff */
[----:B------:R-:W-:-:S03]  /*4140*/  MOV R4, UR34 ;  /* 0x0000002200047c02 */ /* 0x000fc60008000f00 */
[----:B------:R-:W-:Y:S01]  /*4150*/  VIADD R5, R5, 0x280 ;  /* 0x0000028005057836 */ /* 0x000fe20000000000 */
[----:B-1----:R-:W-:-:S04]  /*4160*/  SHF.L.U32 R7, R7, 0x1f, RZ ;  /* 0x0000001f07077819 */ /* 0x002fc800000006ff */
[----:B------:R-:W1:Y:S02]  /*4170*/  SYNCS.PHASECHK.TRANS64.TRYWAIT P0, [UR5+0x8], R7 ;  /* 0x00000807ff0075a7 */ /* 0x000e640008001105 */
[----:B-1----:R-:W-:Y:S05]  /*4180*/  @P0 BRA `(.L_x_84) ;  /* 0x0000000000080947 */ /* 0x002fea0003800000 */
[----:B------:R-:W1:Y:S02]  /*4190*/  SYNCS.PHASECHK.TRANS64.TRYWAIT P0, [UR5+0x8], R7 ;  /* 0x00000807ff0075a7 */ /* 0x000e640008001105 */
[----:B-1----:R-:W-:Y:S05]  /*41a0*/  @!P0 BRA `(.L_x_85) ;  /* 0x0000005800088947 */ /* 0x002fea0003800000 */
.L_x_84:
[----:B-1----:R-:W-:Y:S01]  /*41b0*/  HFMA2 R0, -RZ, RZ, 0, 5.9604644775390625e-08 ;  /* 0x00000001ff007431 */ /* 0x002fe200000001ff */
[----:B------:R-:W-:Y:S01]  /*41c0*/  UPRMT UR4, UR34, 0x654, UR7 ;  /* 0x0000065422047896 */ /* 0x000fe20008000007 */
[----:B------:R-:W-:Y:S01]  /*41d0*/  IMAD.MOV.U32 R8, RZ, RZ, 0xffff ;  /* 0x0000ffffff087424 */ /* 0x000fe200078e00ff */
[----:B------:R-:W-:Y:S01]  /*41e0*/  PRMT R4, R4, 0x654, R5 ;  /* 0x0000065404047816 */ /* 0x000fe20000000005 */
[----:B------:R-:W-:Y:S02]  /*41f0*/  IMAD.MOV.U32 R6, RZ, RZ, 0x4 ;  /* 0x00000004ff067424 */ /* 0x000fe400078e00ff */
[----:B------:R-:W-:Y:S01]  /*4200*/  IMAD.SHL.U32 R9, R11, 0x20, RZ ;  /* 0x000000200b097824 */ /* 0x000fe200078e00ff */
[----:B------:R-:W-:Y:S02]  /*4210*/  MOV R5, UR4 ;  /* 0x0000000400057c02 */ /* 0x000fe40008000f00 */
[-C--:B------:R-:W-:Y:S01]  /*4220*/  SHF.L.U32 R8, R8, R11.reuse, RZ ;  /* 0x0000000b08087219 */ /* 0x080fe200000006ff */
[----:B------:R1:W-:Y:S01]  /*4230*/  SYNCS.ARRIVE.TRANS64.RED RZ, [UR4], R6 ;  /* 0x00000006ffff79a7 */ /* 0x0003e20008000404 */
[----:B------:R-:W-:Y:S01]  /*4240*/  SHF.L.U32 R7, R0, R11, RZ ;  /* 0x0000000b00077219 */ /* 0x000fe200000006ff */
[----:B------:R1:W-:Y:S04]  /*4250*/  STS [UR6+0x280], R9 ;  /* 0x00028009ff007988 */ /* 0x0003e80008000806 */
[----:B------:R1:W-:Y:S04]  /*4260*/  STAS [R4.64], R11 ;  /* 0x0000000b04007dbd */ /* 0x0003e8000c0008ff */
[----:B------:R1:W-:Y:S04]  /*4270*/  ATOMS.OR RZ, [UR5+0x14], R8 ;  /* 0x00001408ffff798c */ /* 0x0003e8000b000005 */
[----:B------:R1:W-:Y:S04]  /*4280*/  ATOMS.OR RZ, [UR5+0x18], R7 ;  /* 0x00001807ffff798c */ /* 0x0003e8000b000005 */
[----:B------:R1:W-:Y:S02]  /*4290*/  ATOMS.XOR RZ, [UR5+0x10], R0 ;  /* 0x00001000ffff798c */ /* 0x0003e4000b800005 */
.L_x_81:
[----:B------:R-:W-:Y:S05]  /*42a0*/  BSYNC B0 ;  /* 0x0000000000007941 */ /* 0x000fea0003800000 */
.L_x_80:
[----:B------:R-:W-:Y:S05]  /*42b0*/  BRA.U UP1, `(.L_x_86) ;  /* 0x00000001016c7547 */ /* 0x000fea000b800000 */
[----:B------:R-:W-:-:S03]  /*42c0*/  UMOV UR4, 0xffffffff ;  /* 0xffffffff00047882 */ /* 0x000fc60000000000 */
[----:B------:R-:W-:Y:S05]  /*42d0*/  BRA.DIV UR4, `(.L_x_87) ;  /* 0x0000005604d47947 */ /* 0x000fea000b800000 */
[----:B------:R-:W-:-:S13]  /*42e0*/  ELECT P6, URZ, PT ;  /* 0x0000000000ff782f */ /* 0x000fda00038c0000 */
.L_x_207:
[----:B------:R-:W-:Y:S05]  /*42f0*/  @!P6 BRA `(.L_x_86) ;  /* 0x00000000005ce947 */ /* 0x000fea0003800000 */
[----:B-1----:R-:W1:Y:S02]  /*4300*/  LDS R5, [UR5+0x10] ;  /* 0x00001005ff057984 */ /* 0x002e640008000800 */
[----:B-1----:R-:W-:-:S04]  /*4310*/  SHF.L.U32 R5, R5, 0x1f, RZ ;  /* 0x0000001f05057819 */ /* 0x002fc800000006ff */
[----:B------:R-:W1:Y:S02]  /*4320*/  SYNCS.PHASECHK.TRANS64.TRYWAIT P0, [UR5+0x8], R5 ;  /* 0x00000805ff0075a7 */ /* 0x000e640008001105 */
[----:B-1----:R-:W-:Y:S05]  /*4330*/  @P0 BRA `(.L_x_88) ;  /* 0x0000000000080947 */ /* 0x002fea0003800000 */
[----:B------:R-:W1:Y:S02]  /*4340*/  SYNCS.PHASECHK.TRANS64.TRYWAIT P0, [UR5+0x8], R5 ;  /* 0x00000805ff0075a7 */ /* 0x000e640008001105 */
[----:B-1----:R-:W-:Y:S05]  /*4350*/  @!P0 BRA `(.L_x_89) ;  /* 0x0000005400d48947 */ /* 0x002fea0003800000 */
.L_x_88:
[----:B------:R-:W2:Y:S01]  /*4360*/  LDS R7, [UR6+0x280] ;  /* 0x00028006ff077984 */ /* 0x000ea20008000800 */
[----:B-1----:R-:W-:Y:S02]  /*4370*/  HFMA2 R0, -RZ, RZ, 0, 5.9604644775390625e-08 ;  /* 0x00000001ff007431 */ /* 0x002fe400000001ff */
[----:B------:R-:W-:Y:S01]  /*4380*/  IMAD.MOV.U32 R4, RZ, RZ, 0xffff ;  /* 0x0000ffffff047424 */ /* 0x000fe200078e00ff */
[----:B------:R-:W-:Y:S01]  /*4390*/  UPRMT UR4, UR34, 0x654, UR7 ;  /* 0x0000065422047896 */ /* 0x000fe20008000007 */
[----:B--2---:R-:W-:-:S03]  /*43a0*/  IMAD.SHL.U32 R5, R7, 0x20, RZ ;  /* 0x0000002007057824 */ /* 0x004fc600078e00ff */
[-C--:B------:R-:W-:Y:S02]  /*43b0*/  SHF.L.U32 R4, R4, R7.reuse, RZ ;  /* 0x0000000704047219 */ /* 0x080fe400000006ff */
[----:B------:R-:W-:Y:S01]  /*43c0*/  SHF.L.U32 R7, R0, R7, RZ ;  /* 0x0000000700077219 */ /* 0x000fe200000006ff */
[----:B------:R2:W-:Y:S04]  /*43d0*/  STS [UR6+0x280], R5 ;  /* 0x00028005ff007988 */ /* 0x0005e80008000806 */
[----:B------:R2:W-:Y:S04]  /*43e0*/  ATOMS.OR RZ, [UR5+0x14], R4 ;  /* 0x00001404ffff798c */ /* 0x0005e8000b000005 */
[----:B------:R2:W-:Y:S01]  /*43f0*/  ATOMS.OR RZ, [UR5+0x18], R7 ;  /* 0x00001807ffff798c */ /* 0x0005e2000b000005 */
[----:B------:R-:W-:Y:S03]  /*4400*/  SYNCS.ARRIVE.TRANS64.RED.A1T0 RZ, [UR4], RZ ;  /* 0x000000ffffff79a7 */ /* 0x000fe60008100404 */
[----:B------:R2:W-:Y:S01]  /*4410*/  ATOMS.XOR RZ, [UR5+0x10], R0 ;  /* 0x00001000ffff798c */ /* 0x0005e2000b800005 */
[----:B------:R-:W-:Y:S05]  /*4420*/  BRA `(.L_x_86) ;  /* 0x0000000000107947 */ /* 0x000fea0003800000 */
.L_x_79:
[----:B------:R-:W-:Y:S02]  /*4430*/  MOV R0, 0xffffffff ;  /* 0xffffffff00007802 */ /* 0x000fe40000000f00 */
[----:B------:R-:W-:-:S03]  /*4440*/  MOV R4, 0x4470 ;  /* 0x0000447000047802 */ /* 0x000fc60000000f00 */
[----:B------:R1:W-:Y:S04]  /*4450*/  STS [UR6+0x280], R0 ;  /* 0x00028000ff007988 */ /* 0x0003e80008000806 */
[----:B-1---5:R-:W-:Y:S05]  /*4460*/  CALL.REL.NOINC `($__internal_1_$__cuda_sm10x_tcgen05_guardrail_trap_phase_invalid_during_alloc) ;  /* 0x0000005c001c7944 */ /* 0x022fea0003c00000 */
.L_x_86:
[----:B------:R-:W-:Y:S05]  /*4470*/  WARPSYNC.ALL ;  /* 0x0000000000007948 */ /* 0x000fea0003800000 */
[----:B------:R-:W3:Y:S01]  /*4480*/  S2UR UR4, SR_CgaCtaId ;  /* 0x00000000000479c3 */ /* 0x000ee20000008800 */
[----:B------:R-:W-:Y:S01]  /*4490*/  UMOV UR17, 0x400 ;  /* 0x0000040000117882 */ /* 0x000fe20000000000 */
[----:B------:R-:W-:-:S06]  /*44a0*/  NOP ;  /* 0x0000000000007918 */ /* 0x000fcc0000000000 */
[----:B------:R-:W-:Y:S06]  /*44b0*/  BAR.ARV 0x6, 0xa0 ;  /* 0x0182800000007b1d */ /* 0x000fec0000002000 */
[----:B------:R-:W4:Y:S01]  /*44c0*/  LDCU UR6, c[0x0][0x38c] ;  /* 0x00007180ff0677ac */ /* 0x000f220008000800 */
[----:B------:R-:W-:Y:S01]  /*44d0*/  LOP3.LUT R3, R3, 0xffff, RZ, 0xc0, !PT ;  /* 0x0000ffff03037812 */ /* 0x000fe200078ec0ff */
[----:B-1----:R-:W-:Y:S01]  /*44e0*/  IMAD.MOV.U32 R9, RZ, RZ, 0x1 ;  /* 0x00000001ff097424 */ /* 0x002fe200078e00ff */
[----:B------:R-:W-:Y:S01]  /*44f0*/  LOP3.LUT R2, R2, 0xffff, RZ, 0xc0, !PT ;  /* 0x0000ffff02027812 */ /* 0x000fe200078ec0ff */
[----:B------:R-:W-:Y:S01]  /*4500*/  IMAD.MOV.U32 R8, RZ, RZ, RZ ;  /* 0x000000ffff087224 */ /* 0x000fe200078e00ff */
[----:B------:R-:W-:Y:S01]  /*4510*/  R2UR UR20, R3 ;  /* 0x00000000031472ca */ /* 0x000fe200000e0000 */
[----:B------:R-:W-:Y:S01]  /*4520*/  UMOV UR24, URZ ;  /* 0x000000ff00187c82 */ /* 0x000fe20008000000 */
[----:B------:R-:W-:-:S02]  /*4530*/  R2UR UR30, R2 ;  /* 0x00000000021e72ca */ /* 0x000fc400000e0000 */
[----:B------:R-:W-:Y:S01]  /*4540*/  CS2R R2, SRZ ;  /* 0x0000000000027805 */ /* 0x000fe2000001ff00 */
[----:B------:R-:W-:Y:S01]  /*4550*/  UMOV UR15, URZ ;  /* 0x000000ff000f7c82 */ /* 0x000fe20008000000 */
[----:B---3--:R-:W-:Y:S01]  /*4560*/  ULEA UR17, UR4, UR17, 0x18 ;  /* 0x0000001104117291 */ /* 0x008fe2000f8ec0ff */
[----:B------:R-:W-:Y:S01]  /*4570*/  UMOV UR14, URZ ;  /* 0x000000ff000e7c82 */ /* 0x000fe20008000000 */
[----:B------:R-:W-:Y:S02]  /*4580*/  UISETP.NE.AND UP3, UPT, UR33, URZ, UPT ;  /* 0x000000ff2100728c */ /* 0x000fe4000bf65270 */
[----:B------:R-:W-:Y:S02]  /*4590*/  UIADD3 UR5, UPT, UPT, UR17, 0x4400, URZ ;  /* 0x0000440011057890 */ /* 0x000fe4000fffe0ff */
[----:B------:R-:W-:-:S03]  /*45a0*/  UIADD3 UR4, UPT, UPT, UR17, 0x1e400, URZ ;  /* 0x0001e40011047890 */ /* 0x000fc6000fffe0ff */
[----:B--2---:R-:W1:Y:S01]  /*45b0*/  LDS R0, [UR17+0x280] ;  /* 0x00028011ff007984 */ /* 0x004e620008000800 */
[----:B----4-:R-:W-:Y:S02]  /*45c0*/  UIADD3 UR6, UPT, UPT, UR6, 0x3f, URZ ;  /* 0x0000003f06067890 */ /* 0x010fe4000fffe0ff */
[----:B------:R-:W-:Y:S02]  /*45d0*/  USHF.R.U32.HI UR5, URZ, 0x4, UR5 ;  /* 0x00000004ff057899 */ /* 0x000fe40008011605 */
[----:B------:R-:W-:Y:S02]  /*45e0*/  USHF.R.S32.HI UR25, URZ, 0x1f, UR6 ;  /* 0x0000001fff197899 */ /* 0x000fe40008011406 */
[----:B------:R-:W-:Y:S02]  /*45f0*/  USHF.R.U32.HI UR4, URZ, 0x4, UR4 ;  /* 0x00000004ff047899 */ /* 0x000fe40008011604 */
[----:B------:R-:W-:Y:S02]  /*4600*/  ULEA.HI UR25, UR25, UR6, URZ, 0x6 ;  /* 0x0000000619197291 */ /* 0x000fe4000f8f30ff */
[----:B------:R-:W-:-:S02]  /*4610*/  ULOP3.LUT UR5, UR5, 0x3fff, URZ, 0xc0, !UPT ;  /* 0x00003fff05057892 */ /* 0x000fc4000f8ec0ff */
[----:B------:R-:W-:Y:S02]  /*4620*/  USHF.R.S32.HI UR25, URZ, 0x6, UR25 ;  /* 0x00000006ff197899 */ /* 0x000fe40008011419 */
[----:B------:R-:W-:Y:S02]  /*4630*/  ULOP3.LUT UR22, UR4, 0x3fff, URZ, 0xc0, !UPT ;  /* 0x00003fff04167892 */ /* 0x000fe4000f8ec0ff */
[----:B------:R-:W-:Y:S02]  /*4640*/  UISETP.LT.AND UP0, UPT, UR25, 0x1, UPT ;  /* 0x000000011900788c */ /* 0x000fe4000bf01270 */
[----:B------:R-:W-:Y:S02]  /*4650*/  ULOP3.LUT UR21, UR5, 0x10000, URZ, 0xfc, !UPT ;  /* 0x0001000005157892 */ /* 0x000fe4000f8efcff */
[----:B------:R-:W-:Y:S02]  /*4660*/  ULOP3.LUT UR22, UR22, 0x10000, URZ, 0xfc, !UPT ;  /* 0x0001000016167892 */ /* 0x000fe4000f8efcff */
[----:B------:R-:W-:Y:S01]  /*4670*/  USEL UR31, UR25, 0x1, !UP0 ;  /* 0x00000001191f7887 */ /* 0x000fe2000c000000 */
[----:B------:R-:W-:Y:S01]  /*4680*/  UMOV UR28, 0x0 ;  /* 0x00000000001c7882 */ /* 0x000fe20000000000 */
[----:B------:R-:W-:Y:S01]  /*4690*/  UMOV UR29, 0x8200010 ;  /* 0x08200010001d7882 */ /* 0x000fe20000000000 */
[----:B------:R-:W-:Y:S01]  /*46a0*/  UMOV UR26, 0x0 ;  /* 0x00000000001a7882 */ /* 0x000fe20000000000 */
[----:B------:R-:W-:Y:S01]  /*46b0*/  UMOV UR27, 0x8200010 ;  /* 0x08200010001b7882 */ /* 0x000fe20000000000 */
[----:B-1----:R-:W-:-:S15]  /*46c0*/  R2UR UR32, R0 ;  /* 0x00000000002072ca */ /* 0x002fde00000e0000 */
.L_x_97:
[C---:B------:R-:W-:Y:S02]  /*46d0*/  LEA R0, R8.reuse, UR17, 0x3 ;  /* 0x0000001108007c11 */ /* 0x040fe4000f8e18ff */
[----:B------:R-:W-:Y:S02]  /*46e0*/  SHF.L.U32 R5, R3, 0x1f, RZ ;  /* 0x0000001f03057819 */ /* 0x000fe400000006ff */
[----:B------:R-:W-:Y:S02]  /*46f0*/  LEA R4, R8, UR17, 0x4 ;  /* 0x0000001108047c11 */ /* 0x000fe4000f8e20ff */
[----:B------:R-:W1:Y:S02]  /*4700*/  SYNCS.PHASECHK.TRANS64.TRYWAIT P0, [R0+URZ+0x1d0], R5 ;  /* 0x0001d005000075a7 */ /* 0x000e6400080011ff */
[----:B-1-3--:R-:W-:Y:S05]  /*4710*/  @!P0 BRA `(.L_x_90) ;  /* 0x0000005000fc8947 */ /* 0x00afea0003800000 */
.L_x_208:
[----:B-1----:R-:W1:Y:S01]  /*4720*/  LDS.128 R4, [R4+0x260] ;  /* 0x0002600004047984 */ /* 0x002e620000000c00 */
[----:B------:R-:W-:Y:S02]  /*4730*/  VIADD R0, R0, 0x1e0 ;  /* 0x000001e000007836 */ /* 0x000fe40000000000 */
[----:B------:R-:W-:Y:S01]  /*4740*/  VIADD R8, R8, 0x1 ;  /* 0x0000000108087836 */ /* 0x000fe20000000000 */
[----:B------:R-:W-:Y:S01]  /*4750*/  @!PT LDS RZ, [RZ] ;  /* 0x00000000fffff984 */ /* 0x000fe20000000800 */
[----:B------:R-:W-:Y:S01]  /*4760*/  @!PT LDS RZ, [RZ] ;  /* 0x00000000fffff984 */ /* 0x000fe20000000800 */
[----:B------:R-:W-:Y:S01]  /*4770*/  @!PT LDS RZ, [RZ] ;  /* 0x00000000fffff984 */ /* 0x000fe20000000800 */
[----:B------:R-:W-:Y:S01]  /*4780*/  @!PT LDS RZ, [RZ] ;  /* 0x00000000fffff984 */ /* 0x000fe20000000800 */
[----:B------:R2:W-:Y:S06]  /*4790*/  MEMBAR.ALL.CTA ;  /* 0x0000000000007992 */ /* 0x0005ec0000008000 */
[----:B--2---:R-:W2:Y:S01]  /*47a0*/  FENCE.VIEW.ASYNC.S ;  /* 0x00000000000073c6 */ /* 0x004ea20000000000 */
[----:B------:R-:W-:-:S04]  /*47b0*/  PRMT R0, RZ, 0x654, R0 ;  /* 0x00000654ff007816 */ /* 0x000fc80000000000 */
[----:B--2---:R2:W-:Y:S01]  /*47c0*/  SYNCS.ARRIVE.TRANS64.RED.A1T0 RZ, [R0+URZ], RZ ;  /* 0x000000ff00ff79a7 */ /* 0x0045e200081004ff */
[----:B-1----:R-:W-:Y:S01]  /*47d0*/  LOP3.LUT P1, RZ, R6, 0x1, RZ, 0xc0, !PT ;  /* 0x0000000106ff7812 */ /* 0x002fe2000782c0ff */
[----:B--2---:R-:W-:-:S12]  /*47e0*/  BRA.U UP3, `(.L_x_91) ;  /* 0x0000000103e07547 */ /* 0x004fd8000b800000 */
[----:B------:R-:W1:Y:S01]  /*47f0*/  LDCU UR4, c[0x0][0x38c] ;  /* 0x00007180ff0477ac */ /* 0x000e620008000800 */
[----:B------:R-:W-:Y:S02]  /*4800*/  PLOP3.LUT P2, PT, PT, PT, PT, 0x80, 0x8 ;  /* 0x000000000008781c */ /* 0x000fe40003f4f070 */
[----:B------:R-:W-:Y:S01]  /*4810*/  SHF.L.U32 R5, R9, 0x1f, RZ ;  /* 0x0000001f09057819 */ /* 0x000fe200000006ff */
[----:B------:R-:W-:Y:S02]  /*4820*/  ULEA UR23, UR24, UR17, 0x3 ;  /* 0x0000001118177291 */ /* 0x000fe4000f8e18ff */
[----:B------:R-:W-:Y:S02]  /*4830*/  ULEA UR18, UR24, UR32, 0x6 ;  /* 0x0000002018127291 */ /* 0x000fe4000f8e30ff */
[----:B-1----:R-:W-:-:S06]  /*4840*/  UISETP.GE.AND UP0, UPT, UR4, 0x1, UPT ;  /* 0x000000010400788c */ /* 0x002fcc000bf06270 */
[----:B------:R-:W-:-:S05]  /*4850*/  PLOP3.LUT P0, PT, PT, PT, UP0, 0x80, 0x8 ;  /* 0x000000000008781c */ /* 0x000fca0003f0f008 */
[----:B------:R-:W-:-:S08]  /*4860*/  @UP0 ULEA UR4, UR15, UR17, 0x3 ;  /* 0x000000110f040291 */ /* 0x000fd0000f8e18ff */
[----:B------:R-:W-:-:S04]  /*4870*/  @P0 SHF.L.U32 R0, R2, 0x1f, RZ ;  /* 0x0000001f02000819 */ /* 0x000fc800000006ff */
[----:B------:R1:W2:Y:S01]  /*4880*/  @P0 SYNCS.PHASECHK.TRANS64.TRYWAIT P2, [UR4], R0 ;  /* 0x00000000ff0005a7 */ /* 0x0002a20008041104 */
[----:B------:R-:W3:Y:S02]  /*4890*/  SYNCS.PHASECHK.TRANS64.TRYWAIT P0, [UR23+0x210], R5 ;  /* 0x00021005ff0075a7 */ /* 0x000ee40008001117 */
[----:B-123--:R-:W-:Y:S05]  /*48a0*/  @!P0 BRA `(.L_x_92) ;  /* 0x0000005000ac8947 */ /* 0x00efea0003800000 */
.L_x_210:
[----:B------:R-:W-:Y:S01]  /*48b0*/  UMOV UR19, UR14 ;  /* 0x0000000e00137c82 */ /* 0x000fe20008000000 */
[----:B------:R-:W-:Y:S05]  /*48c0*/  BRA.U !UP0, `(.L_x_93) ;  /* 0x0000000108987547 */ /* 0x000fea000b800000 */
[----:B------:R-:W-:Y:S02]  /*48d0*/  UIADD3 UR19, UPT, UPT, UR31, UR14, URZ ;  /* 0x0000000e1f137290 */ /* 0x000fe4000fffe0ff */
[----:B------:R-:W-:Y:S01]  /*48e0*/  UPLOP3.LUT UP2, UPT, UPT, UPT, UPT, 0x40, 0x4 ;  /* 0x000000000004789c */ /* 0x000fe20003f4e870 */
[----:B------:R-:W-:Y:S01]  /*48f0*/  UMOV UR16, UR25 ;  /* 0x0000001900107c82 */ /* 0x000fe20008000000 */
[----:B------:R-:W-:-:S09]  /*4900*/  UMOV UR6, UR15 ;  /* 0x0000000f00067c82 */ /* 0x000fd20008000000 */
.L_x_96:
[----:B--2---:R-:W-:Y:S01]  /*4910*/  ULEA UR5, UR6, UR17, 0x3 ;  /* 0x0000001106057291 */ /* 0x004fe2000f8e18ff */
[----:B---3--:R-:W-:Y:S11]  /*4920*/  @P2 BRA `(.L_x_94) ;  /* 0x00000000000c2947 */ /* 0x008ff60003800000 */
[----:B-1----:R-:W-:Y:S04]  /*4930*/  SHF.L.U32 R5, R2, 0x1f, RZ ;  /* 0x0000001f02057819 */ /* 0x002fe800000006ff */
[----:B------:R-:W1:Y:S02]  /*4940*/  SYNCS.PHASECHK.TRANS64.TRYWAIT P0, [UR5], R5 ;  /* 0x00000005ff0075a7 */ /* 0x000e640008001105 */
[----:B-1----:R-:W-:Y:S05]  /*4950*/  @!P0 BRA `(.L_x_95) ;  /* 0x0000005000988947 */ /* 0x002fea0003800000 */
.L_x_94:
[----:B------:R-:W-:Y:S01]  /*4960*/  UISETP.NE.AND UP0, UPT, UR16, 0x1, UPT ;  /* 0x000000011000788c */ /* 0x000fe2000bf05270 */
[----:B------:R-:W-:Y:S01]  /*4970*/  PLOP3.LUT P2, PT, PT, PT, PT, 0x80, 0x8 ;  /* 0x000000000008781c */ /* 0x000fe20003f4f070 */
[----:B------:R-:W-:Y:S02]  /*4980*/  UIADD3 UR4, UPT, UPT, UR6, 0x1, URZ ;  /* 0x0000000106047890 */ /* 0x000fe4000fffe0ff */
[----:B------:R-:W-:Y:S02]  /*4990*/  ULEA UR12, UR6, UR22, 0x8 ;  /* 0x00000016060c7291 */ /* 0x000fe4000f8e40ff */
[----:B------:R-:W-:Y:S01]  /*49a0*/  UISETP.NE.AND UP1, UPT, UR4, 0x1a, UPT ;  /* 0x0000001a0400788c */ /* 0x000fe2000bf25270 */
[----:B------:R-:W-:Y:S01]  /*49b0*/  PLOP3.LUT P0, PT, PT, PT, UP0, 0x80, 0x8 ;  /* 0x000000000008781c */ /* 0x000fe20003f0f008 */
[----:B------:R-:W-:Y:S02]  /*49c0*/  UIADD3 UR10, UPT, UPT, UR12, 0x2, URZ ;  /* 0x000000020c0a7890 */ /* 0x000fe4000fffe0ff */
[----:B------:R-:W-:Y:S02]  /*49d0*/  USEL UR7, URZ, 0x1, UP1 ;  /* 0x00000001ff077887 */ /* 0x000fe40008800000 */
[----:B------:R-:W-:Y:S02]  /*49e0*/  USEL UR15, UR4, URZ, UP1 ;  /* 0x000000ff040f7287 */ /* 0x000fe40008800000 */
[----:B------:R-:W-:Y:S02]  /*49f0*/  UIADD3 UR14, UPT, UPT, UR14, 0x1, URZ ;  /* 0x000000010e0e7890 */ /* 0x000fe4000fffe0ff */
[----:B------:R-:W-:Y:S01]  /*4a00*/  @UP0 ULEA UR4, UR15, UR17, 0x3 ;  /* 0x000000110f040291 */ /* 0x000fe2000f8e18ff */
[----:B------:R-:W-:Y:S01]  /*4a10*/  LOP3.LUT R2, R2, UR7, RZ, 0x3c, !PT ;  /* 0x0000000702027c12 */ /* 0x000fe2000f8e3cff */
[----:B------:R-:W-:Y:S01]  /*4a20*/  UIADD3 UR7, UPT, UPT, UR5, 0xd0, URZ ;  /* 0x000000d005077890 */ /* 0x000fe2000fffe0ff */
[----:B------:R-:W-:Y:S02]  /*4a30*/  UMOV UR13, 0x80004020 ;  /* 0x80004020000d7882 */ /* 0x000fe40000000000 */
[----:B-1----:R-:W-:Y:S01]  /*4a40*/  @P0 SHF.L.U32 R0, R2, 0x1f, RZ ;  /* 0x0000001f02000819 */ /* 0x002fe200000006ff */
[----:B------:R-:W-:Y:S01]  /*4a50*/  UMOV UR5, 0x80004020 ;  /* 0x8000402000057882 */ /* 0x000fe20000000000 */
[----:B------:R-:W-:Y:S01]  /*4a60*/  UMOV UR11, 0x80004020 ;  /* 0x80004020000b7882 */ /* 0x000fe20000000000 */
[----:B------:R-:W-:Y:S01]  /*4a70*/  UMOV UR9, 0x80004020 ;  /* 0x8000402000097882 */ /* 0x000fe20000000000 */
[----:B------:R2:W3:Y:S01]  /*4a80*/  @P0 SYNCS.PHASECHK.TRANS64.TRYWAIT P2, [UR4], R0 ;  /* 0x00000000ff0005a7 */ /* 0x0004e20008041104 */
[----:B------:R-:W-:Y:S02]  /*4a90*/  ULEA UR4, UR6, UR21, 0x8 ;  /* 0x0000001506047291 */ /* 0x000fe4000f8e40ff */
[----:B------:R-:W-:Y:S02]  /*4aa0*/  UISETP.NE.AND UP0, UPT, UR14, UR19, UPT ;  /* 0x000000130e00728c */ /* 0x000fe4000bf05270 */
[----:B------:R-:W-:Y:S02]  /*4ab0*/  UIADD3 UR8, UPT, UPT, UR4, 0x2, URZ ;  /* 0x0000000204087890 */ /* 0x000fe4000fffe0ff */
[----:B------:R-:W-:Y:S01]  /*4ac0*/  UIADD3 UR16, UPT, UPT, UR16, -0x1, URZ ;  /* 0xffffffff10107890 */ /* 0x000fe2000fffe0ff */
[----:B------:R-:W-:Y:S02]  /*4ad0*/  UMOV UR6, UR15 ;  /* 0x0000000f00067c82 */ /* 0x000fe40008000000 */
[----:B------:R2:W-:Y:S01]  /*4ae0*/  UTCQMMA.2CTA gdesc[UR4], gdesc[UR12], tmem[UR18], tmem[UR28], idesc[UR29], UP2 ;  /* 0x00ff1c0c040075ea */ /* 0x0005e20009200312 */
[----:B------:R-:W-:Y:S03]  /*4af0*/  UPLOP3.LUT UP2, UPT, UPT, UPT, UPT, 0x80, 0x8 ;  /* 0x000000000008789c */ /* 0x000fe60003f4f070 */
[----:B------:R2:W-:Y:S01]  /*4b00*/  UTCQMMA.2CTA gdesc[UR8], gdesc[UR10], tmem[UR18], tmem[UR26], idesc[UR27], UPT ;  /* 0x00ff1a0a080075ea */ /* 0x0005e2000ba00312 */
[----:B------:R2:W-:Y:S01]  /*4b10*/  UTCBAR.2CTA.MULTICAST [UR7], URZ, UR20 ;  /* 0x000000ff070073e9 */ /* 0x0005e20008200814 */
[----:B------:R-:W-:Y:S06]  /*4b20*/  BRA.U UP0, `(.L_x_96) ;  /* 0xfffffffd00787547 */ /* 0x000fec000b83ffff */
.L_x_93:
[----:B--2---:R-:W-:Y:S01]  /*4b30*/  UIADD3 UR4, UPT, UPT, UR23, 0x1f0, URZ ;  /* 0x000001f017047890 */ /* 0x004fe2000fffe0ff */
[----:B------:R-:W-:-:S08]  /*4b40*/  UMOV UR14, UR19 ;  /* 0x00000013000e7c82 */ /* 0x000fd00008000000 */
[----:B------:R2:W-:Y:S01]  /*4b50*/  UTCBAR.2CTA.MULTICAST [UR4], URZ, UR30 ;  /* 0x000000ff040073e9 */ /* 0x0005e2000820081e */
[----:B------:R-:W-:Y:S02]  /*4b60*/  NOP ;  /* 0x0000000000007918 */ /* 0x000fe40000000000 */
.L_x_91:
[----:B--2---:R-:W-:Y:S01]  /*4b70*/  UIADD3 UR4, UPT, UPT, UR24, 0x1, URZ ;  /* 0x0000000118047890 */ /* 0x004fe2000fffe0ff */
[----:B------:R-:W-:-:S03]  /*4b80*/  ISETP.NE.AND P0, PT, R8, 0x2, PT ;  /* 0x000000020800780c */ /* 0x000fc60003f05270 */
[----:B------:R-:W-:Y:S01]  /*4b90*/  UISETP.NE.AND UP0, UPT, UR4, 0x4, UPT ;  /* 0x000000040400788c */ /* 0x000fe2000bf05270 */
[----:B-1----:R-:W-:Y:S02]  /*4ba0*/  SEL R0, RZ, 0x1, P0 ;  /* 0x00000001ff007807 */ /* 0x002fe40000000000 */
[----:B------:R-:W-:Y:S01]  /*4bb0*/  SEL R8, R8, RZ, P0 ;  /* 0x000000ff08087207 */ /* 0x000fe20000000000 */
[----:B------:R-:W-:Y:S01]  /*4bc0*/  USEL UR5, URZ, 0x1, UP0 ;  /* 0x00000001ff057887 */ /* 0x000fe20008000000 */
[----:B------:R-:W-:Y:S01]  /*4bd0*/  LOP3.LUT R3, R3, R0, RZ, 0x3c, !PT ;  /* 0x0000000003037212 */ /* 0x000fe200078e3cff */
[----:B------:R-:W-:-:S04]  /*4be0*/  USEL UR24, UR4, URZ, UP0 ;  /* 0x000000ff04187287 */ /* 0x000fc80008000000 */
[----:B------:R-:W-:Y:S01]  /*4bf0*/  LOP3.LUT R9, R9, UR5, RZ, 0x3c, !PT ;  /* 0x0000000509097c12 */ /* 0x000fe2000f8e3cff */
[----:B------:R-:W-:Y:S07]  /*4c00*/  @P1 BRA `(.L_x_97) ;  /* 0xfffffff800b01947 */ /* 0x000fee000383ffff */
[----:B------:R-:W1:Y:S01]  /*4c10*/  S2UR UR8, SR_CgaCtaId ;  /* 0x00000000000879c3 */ /* 0x000e620000008800 */
[----:B------:R-:W-:Y:S01]  /*4c20*/  ELECT P0, URZ, PT ;  /* 0x0000000000ff782f */ /* 0x000fe20003800000 */
[----:B------:R-:W-:Y:S01]  /*4c30*/  HFMA2 R0, -RZ, RZ, 0, 5.9604644775390625e-08 ;  /* 0x00000001ff007431 */ /* 0x000fe200000001ff */
[----:B------:R-:W-:-:S05]  /*4c40*/  UMOV UR4, 0x40 ;  /* 0x0000004000047882 */ /* 0x000fca0000000000 */
[----:B------:R-:W-:Y:S01]  /*4c50*/  UVIRTCOUNT.DEALLOC.SMPOOL 0x80 ;  /* 0x000000800000784c */ /* 0x000fe20000000000 */
[----:B------:R-:W-:Y:S02]  /*4c60*/  UISETP.NE.AND UP1, UPT, UR33, URZ, UPT ;  /* 0x000000ff2100728c */ /* 0x000fe4000bf25270 */
[----:B-1----:R-:W-:-:S09]  /*4c70*/  ULEA UR8, UR8, UR4, 0x18 ;  /* 0x0000000408087291 */ /* 0x002fd2000f8ec0ff */
[----:B------:R1:W-:Y:S01]  /*4c80*/  @P0 STS.U8 [UR8+0x1c], R0 ;  /* 0x00001c00ff000988 */ /* 0x0003e20008000008 */
[----:B------:R-:W-:Y:S05]  /*4c90*/  BRA.U UP1, `(.L_x_98) ;  /* 0x0000000101a07547 */ /* 0x000fea000b800000 */
[----:B------:R-:W-:Y:S01]  /*4ca0*/  UIADD3 UR7, UPT, UPT, UR17, 0x210, URZ ;  /* 0x0000021011077890 */ /* 0x000fe2000fffe0ff */
[----:B------:R-:W-:-:S03]  /*4cb0*/  SHF.L.U32 R3, R9, 0x1f, RZ ;  /* 0x0000001f09037819 */ /* 0x000fc600000006ff */
[----:B------:R-:W-:-:S09]  /*4cc0*/  ULEA UR4, UR24, UR7, 0x3 ;  /* 0x0000000718047291 */ /* 0x000fd2000f8e18ff */
[----:B------:R-:W2:Y:S02]  /*4cd0*/  SYNCS.PHASECHK.TRANS64.TRYWAIT P0, [UR4], R3 ;  /* 0x00000003ff0075a7 */ /* 0x000ea40008001104 */
[----:B--2---:R-:W-:Y:S05]  /*4ce0*/  @!P0 BRA `(.L_x_99) ;  /* 0x0000004c00cc8947 */ /* 0x004fea0003800000 */
.L_x_213:
        /* <DEDUP_REMOVED lines=9> */
.L_x_215:
        /* <DEDUP_REMOVED lines=9> */
.L_x_217:
[----:B------:R-:W-:-:S04]  /*4e10*/  UIADD3 UR4, UPT, UPT, UR4, 0x1, URZ ;  /* 0x0000000104047890 */ /* 0x000fc8000fffe0ff */
[----:B------:R-:W-:-:S04]  /*4e20*/  UISETP.NE.AND UP0, UPT, UR4, 0x4, UPT ;  /* 0x000000040400788c */ /* 0x000fc8000bf05270 */
[----:B------:R-:W-:Y:S02]  /*4e30*/  USEL UR5, URZ, 0x1, UP0 ;  /* 0x00000001ff057887 */ /* 0x000fe40008000000 */
[----:B------:R-:W-:-:S04]  /*4e40*/  USEL UR4, UR4, URZ, UP0 ;  /* 0x000000ff04047287 */ /* 0x000fc80008000000 */
[----:B------:R-:W-:Y:S01]  /*4e50*/  ULEA UR4, UR4, UR7, 0x3 ;  /* 0x0000000704047291 */ /* 0x000fe2000f8e18ff */
[----:B-1----:R-:W-:-:S04]  /*4e60*/  LOP3.LUT R3, R2, UR5, RZ, 0x3c, !PT ;  /* 0x0000000502037c12 */ /* 0x002fc8000f8e3cff */
[----:B------:R-:W-:Y:S01]  /*4e70*/  SHF.L.U32 R3, R3, 0x1f, RZ ;  /* 0x0000001f03037819 */ /* 0x000fe200000006ff */
[----:B------:R-:W-:-:S04]  /*4e80*/  IMAD.U32 R0, RZ, RZ, UR4 ;  /* 0x00000004ff007e24 */ /* 0x000fc8000f8e00ff */
[----:B------:R1:W2:Y:S03]  /*4e90*/  SYNCS.PHASECHK.TRANS64.TRYWAIT P0, [R0+URZ], R3 ;  /* 0x00000003000075a7 */ /* 0x0002a600080011ff */
[----:B--2---:R-:W-:Y:S05]  /*4ea0*/  @!P0 NANOSLEEP.SYNCS 0x989680 ;  /* 0x009896800000895d */ /* 0x004fea0003900000 */
[----:B------:R-:W2:Y:S02]  /*4eb0*/  @!P0 SYNCS.PHASECHK.TRANS64 P0, [R0+URZ], R3 ;  /* 0x00000003000085a7 */ /* 0x000ea400080010ff */
[----:B--2---:R-:W-:Y:S05]  /*4ec0*/  @P0 BRA `(.L_x_102) ;  /* 0x0000000000200947 */ /* 0x004fea0003800000 */
.L_x_103:
[----:B--2---:R2:W4:Y:S02]  /*4ed0*/  SYNCS.PHASECHK.TRANS64.TRYWAIT P0, [R0+URZ], R3 ;  /* 0x00000003000075a7 */ /* 0x00452400080011ff */
[----:B----4-:R-:W-:Y:S05]  /*4ee0*/  @!P0 NANOSLEEP.SYNCS 0x989680 ;  /* 0x009896800000895d */ /* 0x010fea0003900000 */
[----:B------:R-:W4:Y:S02]  /*4ef0*/  @!P0 SYNCS.PHASECHK.TRANS64 P0, [R0+URZ], R3 ;  /* 0x00000003000085a7 */ /* 0x000f2400080010ff */
[----:B----4-:R-:W-:Y:S05]  /*4f00*/  @!P0 BRA `(.L_x_103) ;  /* 0xfffffffc00f08947 */ /* 0x010fea000383ffff */
[----:B------:R-:W-:Y:S05]  /*4f10*/  BRA `(.L_x_102) ;  /* 0x00000000000c7947 */ /* 0x000fea0003800000 */
.L_x_98:
[----:B------:R-:W-:-:S04]  /*4f20*/  UIADD3 UR4, UPT, UPT, UR17, 0x250, URZ ;  /* 0x0000025011047890 */ /* 0x000fc8000fffe0ff */
[----:B------:R-:W-:-:S09]  /*4f30*/  UPRMT UR4, UR34, 0x654, UR4 ;  /* 0x0000065422047896 */ /* 0x000fd20008000004 */
[----:B------:R-:W-:Y:S03]  /*4f40*/  SYNCS.ARRIVE.TRANS64.RED.A1T0 RZ, [UR4], RZ ;  /* 0x000000ffffff79a7 */ /* 0x000fe60008100404 */
.L_x_102:
[----:B-12---:R-:W-:Y:S01]  /*4f50*/  SHF.L.U32 R3, RZ, 0x1f, RZ ;  /* 0x0000001fff037819 */ /* 0x006fe200000006ff */
[----:B------:R-:W-:Y:S01]  /*4f60*/  UIADD3 UR4, UPT, UPT, UR17, 0x250, URZ ;  /* 0x0000025011047890 */ /* 0x000fe2000fffe0ff */
[----:B------:R-:W-:Y:S02]  /*4f70*/  PLOP3.LUT P0, PT, PT, PT, UP1, 0x80, 0x8 ;  /* 0x000000000008781c */ /* 0x000fe40003f0f018 */
[----:B------:R-:W1:Y:S02]  /*4f80*/  SYNCS.PHASECHK.TRANS64.TRYWAIT P1, [UR17+0x250], R3 ;  /* 0x00025003ff0075a7 */ /* 0x000e640008021111 */
[----:B-1----:R-:W-:Y:S09]  /*4f90*/  @!P1 BRA `(.L_x_104) ;  /* 0x0000004c00689947 */ /* 0x002ff20003800000 */
.L_x_219:
[----:B------:R-:W-:Y:S01]  /*4fa0*/  @!UP1 UPRMT UR4, UR34, 0x654, UR4 ;  /* 0x0000065422049896 */ /* 0x000fe20008000004 */
[----:B------:R-:W-:Y:S01]  /*4fb0*/  UMOV UR5, 0xffff ;  /* 0x0000ffff00057882 */ /* 0x000fe20000000000 */
[----:B------:R-:W-:-:S07]  /*4fc0*/  UMOV UR6, 0x1 ;  /* 0x0000000100067882 */ /* 0x000fce0000000000 */
[----:B------:R-:W-:Y:S01]  /*4fd0*/  @!P0 SYNCS.ARRIVE.TRANS64.RED.A1T0 RZ, [UR4], RZ ;  /* 0x000000ffffff89a7 */ /* 0x000fe20008100404 */
[----:B------:R-:W-:Y:S01]  /*4fe0*/  NOP ;  /* 0x0000000000007918 */ /* 0x000fe20000000000 */
[----:B-1----:R-:W1:Y:S01]  /*4ff0*/  LDS R0, [UR8+0x14] ;  /* 0x00001408ff007984 */ /* 0x002e620008000800 */
[----:B------:R-:W-:-:S04]  /*5000*/  ULOP3.LUT UR4, UR32, 0xffff, URZ, 0xc0, !UPT ;  /* 0x0000ffff20047892 */ /* 0x000fc8000f8ec0ff */
[----:B------:R-:W-:-:S04]  /*5010*/  USHF.R.U32.HI UR4, URZ, 0x5, UR4 ;  /* 0x00000005ff047899 */ /* 0x000fc80008011604 */
[----:B------:R-:W-:Y:S02]  /*5020*/  USHF.L.U32 UR5, UR5, UR4, URZ ;  /* 0x0000000405057299 */ /* 0x000fe400080006ff */
[----:B------:R-:W-:-:S04]  /*5030*/  USHF.L.U32 UR4, UR6, UR4, URZ ;  /* 0x0000000406047299 */ /* 0x000fc800080006ff */
[----:B-1----:R-:W-:-:S04]  /*5040*/  LOP3.LUT R0, R0, UR5, RZ, 0xc0, !PT ;  /* 0x0000000500007c12 */ /* 0x002fc8000f8ec0ff */
[----:B------:R-:W-:-:S13]  /*5050*/  ISETP.NE.AND P0, PT, R0, UR5, PT ;  /* 0x0000000500007c0c */ /* 0x000fda000bf05270 */
[----:B------:R-:W-:Y:S05]  /*5060*/  @P0 BRA `(.L_x_105) ;  /* 0x0000000000580947 */ /* 0x000fea0003800000 */
[----:B------:R-:W1:Y:S02]  /*5070*/  LDS R0, [UR8+0x18] ;  /* 0x00001808ff007984 */ /* 0x000e640008000800 */
[----:B-1----:R-:W-:-:S04]  /*5080*/  LOP3.LUT R0, R0, UR4, RZ, 0xc0, !PT ;  /* 0x0000000400007c12 */ /* 0x002fc8000f8ec0ff */
[----:B------:R-:W-:-:S13]  /*5090*/  ISETP.NE.AND P0, PT, R0, UR4, PT ;  /* 0x0000000400007c0c */ /* 0x000fda000bf05270 */
[----:B------:R-:W-:Y:S05]  /*50a0*/  @P0 BRA `(.L_x_106) ;  /* 0x00000000003c0947 */ /* 0x000fea0003800000 */
[----:B------:R-:W1:Y:S01]  /*50b0*/  S2R R2, SR_LANEID ;  /* 0x0000000000027919 */ /* 0x000e620000000000 */
[----:B------:R-:W-:Y:S01]  /*50c0*/  ULOP3.LUT UR5, URZ, UR5, URZ, 0x33, !UPT ;  /* 0x00000005ff057292 */ /* 0x000fe2000f8e33ff */
[----:B------:R-:W-:Y:S01]  /*50d0*/  LOP3.LUT R4, RZ, UR4, RZ, 0x33, !PT ;  /* 0x00000004ff047c12 */ /* 0x000fe2000f8e33ff */
[----:B------:R-:W-:Y:S02]  /*50e0*/  VOTEU.ANY UR4, UPT, PT ;  /* 0x0000000000047886 */ /* 0x000fe400038e0100 */
[----:B------:R-:W-:Y:S01]  /*50f0*/  UFLO.U32 UR4, UR4 ;  /* 0x00000004000472bd */ /* 0x000fe200080e0000 */
[----:B------:R-:W2:Y:S01]  /*5100*/  REDUX UR6, R4 ;  /* 0x00000000040673c4 */ /* 0x000ea20000000000 */
[----:B------:R-:W-:-:S06]  /*5110*/  IMAD.U32 R0, RZ, RZ, UR5 ;  /* 0x00000005ff007e24 */ /* 0x000fcc000f8e00ff */
[----:B------:R4:W-:Y:S01]  /*5120*/  UTCATOMSWS.AND URZ, UR5 ;  /* 0x0000000500ff79e3 */ /* 0x0009e20008000000 */
[----:B------:R-:W3:Y:S01]  /*5130*/  REDUX UR7, R0 ;  /* 0x00000000000773c4 */ /* 0x000ee20000000000 */
[----:B-1----:R-:W-:Y:S01]  /*5140*/  ISETP.EQ.U32.AND P0, PT, R2, UR4, PT ;  /* 0x0000000402007c0c */ /* 0x002fe2000bf02070 */
[----:B--2---:R-:W-:Y:S01]  /*5150*/  IMAD.U32 R2, RZ, RZ, UR6 ;  /* 0x00000006ff027e24 */ /* 0x004fe2000f8e00ff */
[----:B---3--:R-:W-:-:S11]  /*5160*/  MOV R3, UR7 ;  /* 0x0000000700037c02 */ /* 0x008fd60008000f00 */
[----:B------:R4:W-:Y:S04]  /*5170*/  @P0 ATOMS.AND RZ, [UR8+0x14], R3 ;  /* 0x00001403ffff098c */ /* 0x0009e8000a800008 */
[----:B------:R4:W-:Y:S01]  /*5180*/  @P0 ATOMS.AND RZ, [UR8+0x18], R2 ;  /* 0x00001802ffff098c */ /* 0x0009e2000a800008 */
[----:B------:R-:W-:Y:S05]  /*5190*/  BRA `(.L_x_107) ;  /* 0x0000000000147947 */ /* 0x000fea0003800000 */
.L_x_106:
[----:B------:R-:W-:Y:S02]  /*51a0*/  MOV R2, 0x51c0 ;  /* 0x000051c000027802 */ /* 0x000fe40000000f00 */
[----:B---3-5:R-:W-:Y:S05]  /*51b0*/  CALL.REL.NOINC `($__internal_0_$__cuda_sm10x_tcgen05_guardrail_trap_col_being_dealloced_not_returned_by_alloc) ;  /* 0x0000004c00bc7944 */ /* 0x028fea0003c00000 */
[----:B------:R-:W-:Y:S05]  /*51c0*/  BRA `(.L_x_107) ;  /* 0x0000000000087947 */ /* 0x000fea0003800000 */
.L_x_105:
[----:B------:R-:W-:Y:S02]  /*51d0*/  MOV R2, 0x51f0 ;  /* 0x000051f000027802 */ /* 0x000fe40000000f00 */
[----:B---3-5:R-:W-:Y:S05]  /*51e0*/  CALL.REL.NOINC `($__internal_2_$__cuda_sm10x_tcgen05_guardrail_trap_unallocated_columns_being_dealloced) ;  /* 0x0000004c00c87944 */ /* 0x028fea0003c00000 */
.L_x_107:
[----:B------:R-:W-:Y:S01]  /*51f0*/  NOP ;  /* 0x0000000000007918 */ /* 0x000fe20000000000 */
[----:B----4-:R-:W-:Y:S05]  /*5200*/  EXIT ;  /* 0x000000000000794d */ /* 0x010fea0003800000 */
.L_x_78:
[----:B------:R-:W-:-:S09]  /*5210*/  UISETP.NE.OR UP0, UPT, UR25, 0x3, !UP3 ;  /* 0x000000031900788c */ /* 0x000fd2000df05670 */
[----:B------:R-:W-:Y:S05]  /*5220*/  BRA.U UP0, `(.L_x_108) ;  /* 0x0000000d00b47547 */ /* 0x000fea000b800000 */
[----:B------:R-:W1:Y:S01]  /*5230*/  LDCU UR31, c[0x0][0x370] ;  /* 0x00006e00ff1f77ac */ /* 0x000e620008000800 */
[----:B------:R-:W2:Y:S01]  /*5240*/  LDC.64 R16, c[0x0][0x348] ;  /* 0x0000d200ff107b82 */ /* 0x000ea20000000a00 */
[----:B------:R-:W-:Y:S02]  /*5250*/  HFMA2 R13, -RZ, RZ, 0, 0 ;  /* 0x00000000ff0d7431 */ /* 0x000fe400000001ff */
[----:B------:R-:W-:Y:S01]  /*5260*/  IMAD.MOV.U32 R15, RZ, RZ, 0x1 ;  /* 0x00000001ff0f7424 */ /* 0x000fe200078e00ff */
[----:B------:R-:W1:Y:S01]  /*5270*/  LDCU.128 UR32, c[0x0][0xb10] ;  /* 0x00016200ff2077ac */ /* 0x000e620008000c00 */
[----:B------:R-:W-:Y:S01]  /*5280*/  IMAD.MOV.U32 R14, RZ, RZ, RZ ;  /* 0x000000ffff0e7224 */ /* 0x000fe200078e00ff */
[----:B------:R-:W-:Y:S01]  /*5290*/  MOV R7, 0x1000 ;  /* 0x0000100000077802 */ /* 0x000fe20000000f00 */
[----:B------:R-:W3:Y:S01]  /*52a0*/  LDCU UR30, c[0x0][0x374] ;  /* 0x00006e80ff1e77ac */ /* 0x000ee20008000800 */
[----:B------:R-:W4:Y:S01]  /*52b0*/  LDC.64 R2, c[0x0][0x888] ;  /* 0x00022200ff027b82 */ /* 0x000f220000000a00 */
[----:B------:R-:W3:Y:S01]  /*52c0*/  LDCU UR15, c[0x0][0xb0c] ;  /* 0x00016180ff0f77ac */ /* 0x000ee20008000800 */
[----:B------:R-:W2:Y:S06]  /*52d0*/  LDCU UR40, c[0x0][0xb20] ;  /* 0x00016400ff2877ac */ /* 0x000eac0008000800 */
[----:B------:R-:W4:Y:S01]  /*52e0*/  LDC.64 R4, c[0x0][0x890] ;  /* 0x00022400ff047b82 */ /* 0x000f220000000a00 */
[----:B------:R-:W2:Y:S01]  /*52f0*/  LDCU UR4, c[0x0][0xb30] ;  /* 0x00016600ff0477ac */ /* 0x000ea20008000800 */
[----:B------:R-:W-:Y:S01]  /*5300*/  UMOV UR21, 0x400 ;  /* 0x0000040000157882 */ /* 0x000fe20000000000 */
[----:B-1----:R-:W-:-:S02]  /*5310*/  UIMAD.WIDE.U32 UR6, UR31, UR32, URZ ;  /* 0x000000201f0672a5 */ /* 0x002fc4000f8e00ff */
[----:B---3--:R-:W-:Y:S02]  /*5320*/  UIMAD.WIDE.U32 UR8, UR30, UR35, URZ ;  /* 0x000000231e0872a5 */ /* 0x008fe4000f8e00ff */
[----:B------:R-:W-:Y:S02]  /*5330*/  ULEA UR21, UR46, UR21, 0x18 ;  /* 0x000000152e157291 */ /* 0x000fe4000f8ec0ff */
[----:B------:R-:W-:Y:S02]  /*5340*/  UPLOP3.LUT UP3, UPT, UPT, UPT, UPT, 0x40, 0x4 ;  /* 0x000000000004789c */ /* 0x000fe40003f6e870 */
[----:B------:R-:W-:Y:S01]  /*5350*/  UIADD3 UR37, UPT, UPT, UR21, 0x1a8, URZ ;  /* 0x000001a815257890 */ /* 0x000fe2000fffe0ff */
[----:B------:R-:W-:Y:S01]  /*5360*/  UMOV UR6, UR7 ;  /* 0x0000000700067c82 */ /* 0x000fe20008000000 */
[----:B------:R-:W-:Y:S01]  /*5370*/  UMOV UR38, UR9 ;  /* 0x0000000900267c82 */ /* 0x000fe20008000000 */
[----:B------:R-:W-:Y:S02]  /*5380*/  UISETP.GE.AND UP0, UPT, UR42, 0x1, UPT ;  /* 0x000000012a00788c */ /* 0x000fe4000bf06270 */
[----:B------:R-:W-:Y:S01]  /*5390*/  UISETP.NE.AND UP4, UPT, UR42, 0x1, UPT ;  /* 0x000000012a00788c */ /* 0x000fe2000bf85270 */
[----:B------:R-:W1:Y:S01]  /*53a0*/  LDCU.64 UR22, c[0x0][0xb28] ;  /* 0x00016500ff1677ac */ /* 0x000e620008000a00 */
[----:B------:R-:W-:-:S02]  /*53b0*/  UISETP.NE.AND UP6, UPT, UR15, 0x1, UPT ;  /* 0x000000010f00788c */ /* 0x000fc4000bfc5270 */
[----:B------:R-:W-:Y:S02]  /*53c0*/  UISETP.NE.AND UP5, UPT, UR34, 0x1, UPT ;  /* 0x000000012200788c */ /* 0x000fe4000bfa5270 */
[----:B------:R-:W-:Y:S02]  /*53d0*/  UIADD3 UR25, UPT, UPT, UR21, 0x1a0, URZ ;  /* 0x000001a015197890 */ /* 0x000fe4000fffe0ff */
[----:B------:R-:W-:Y:S02]  /*53e0*/  UPRMT UR37, UR46, 0x654, UR37 ;  /* 0x000006542e257896 */ /* 0x000fe40008000025 */
[----:B------:R-:W-:Y:S02]  /*53f0*/  USHF.R.U32.HI UR39, URZ, UR33, UR6 ;  /* 0x00000021ff277299 */ /* 0x000fe40008011606 */
[----:B--2---:R-:W-:Y:S02]  /*5400*/  USHF.R.U32.HI UR38, URZ, UR40, UR38 ;  /* 0x00000028ff267299 */ /* 0x004fe40008011626 */
[----:B------:R-:W-:-:S11]  /*5410*/  UISETP.NE.AND UP2, UPT, UR4, 0x1, UPT ;  /* 0x000000010400788c */ /* 0x000fd6000bf45270 */
.L_x_117:
[C---:B------:R-:W-:Y:S02]  /*5420*/  LEA R12, R14.reuse, UR21, 0x3 ;  /* 0x000000150e0c7c11 */ /* 0x040fe4000f8e18ff */
[----:B------:R-:W-:Y:S02]  /*5430*/  SHF.L.U32 R9, R13, 0x1f, RZ ;  /* 0x0000001f0d097819 */ /* 0x000fe400000006ff */
[----:B------:R-:W-:Y:S02]  /*5440*/  LEA R10, R14, UR21, 0x4 ;  /* 0x000000150e0a7c11 */ /* 0x000fe4000f8e20ff */
[----:B------:R-:W2:Y:S02]  /*5450*/  SYNCS.PHASECHK.TRANS64.TRYWAIT P0, [R12+URZ+0x1d0], R9 ;  /* 0x0001d0090c0075a7 */ /* 0x000ea400080011ff */
[----:B--23--:R-:W-:Y:S05]  /*5460*/  @!P0 BRA `(.L_x_109) ;  /* 0x00000048004c8947 */ /* 0x00cfea0003800000 */
.L_x_220:
[----:B--2---:R-:W2:Y:S01]  /*5470*/  LDS.128 R8, [R10+0x260] ;  /* 0x000260000a087984 */ /* 0x004ea20000000c00 */
[----:B------:R-:W-:Y:S01]  /*5480*/  UISETP.GE.AND UP0, UPT, UR42, 0x1, UPT ;  /* 0x000000012a00788c */ /* 0x000fe2000bf06270 */
[----:B------:R-:W-:Y:S01]  /*5490*/  @!PT LDS RZ, [RZ] ;  /* 0x00000000fffff984 */ /* 0x000fe20000000800 */
[----:B------:R-:W-:Y:S01]  /*54a0*/  @!PT LDS RZ, [RZ] ;  /* 0x00000000fffff984 */ /* 0x000fe20000000800 */
[----:B------:R-:W-:Y:S01]  /*54b0*/  @!PT LDS RZ, [RZ] ;  /* 0x00000000fffff984 */ /* 0x000fe20000000800 */
[----:B------:R-:W-:Y:S01]  /*54c0*/  @!PT LDS RZ, [RZ] ;  /* 0x00000000fffff984 */ /* 0x000fe20000000800 */
[----:B------:R3:W-:Y:S06]  /*54d0*/  MEMBAR.ALL.CTA ;  /* 0x0000000000007992 */ /* 0x0007ec0000008000 */
[----:B---3--:R-:W3:Y:S01]  /*54e0*/  FENCE.VIEW.ASYNC.S ;  /* 0x00000000000073c6 */ /* 0x008ee20000000000 */
[----:B--2---:R-:W-:Y:S11]  /*54f0*/  LOP3.LUT P0, RZ, R10, 0x1, RZ, 0xc0, !PT ;  /* 0x000000010aff7812 */ /* 0x004ff6000780c0ff */
[----:B------:R-:W-:Y:S02]  /*5500*/  @!UPT UIADD3 URZ, UPT, UPT, URZ, URZ, URZ ;  /* 0x000000fffffff290 */ /* 0x000fe4000fffe0ff */
[----:B---3--:R-:W-:Y:S01]  /*5510*/  VOTEU.ANY UP1, P0 ;  /* 0x0000000000ff7886 */ /* 0x008fe20000020100 */
[----:B------:R-:W-:Y:S11]  /*5520*/  PLOP3.LUT P0, PT, PT, PT, UP1, 0x80, 0x8 ;  /* 0x000000000008781c */ /* 0x000ff60003f0f018 */
[----:B------:R-:W-:Y:S02]  /*5530*/  @!UPT UIADD3 URZ, UPT, UPT, URZ, URZ, URZ ;  /* 0x000000fffffff290 */ /* 0x000fe4000fffe0ff */
[----:B------:R-:W-:Y:S02]  /*5540*/  @P0 SHF.R.U32.HI R0, RZ, 0x10, R9 ;  /* 0x00000010ff000819 */ /* 0x000fe40000011609 */
[----:B------:R-:W-:Y:S02]  /*5550*/  @P0 MOV R6, R8 ;  /* 0x0000000800060202 */ /* 0x000fe40000000f00 */
[----:B------:R-:W-:Y:S01]  /*5560*/  @P0 R2UR UR4, R0 ;  /* 0x00000000000402ca */ /* 0x000fe200000e0000 */
[----:B------:R-:W-:Y:S01]  /*5570*/  VIADD R0, R12, 0x1e0 ;  /* 0x000001e00c007836 */ /* 0x000fe20000000000 */
[----:B------:R-:W-:Y:S02]  /*5580*/  @P0 LOP3.LUT R8, R9, 0xffff, RZ, 0xc0, !PT ;  /* 0x0000ffff09080812 */ /* 0x000fe400078ec0ff */
[----:B------:R-:W-:Y:S02]  /*5590*/  @P0 R2UR UR6, R6 ;  /* 0x00000000060602ca */ /* 0x000fe400000e0000 */
[----:B------:R-:W-:Y:S02]  /*55a0*/  PRMT R0, RZ, 0x654, R0 ;  /* 0x00000654ff007816 */ /* 0x000fe40000000000 */
[----:B------:R-:W-:Y:S02]  /*55b0*/  @P0 R2UR UR5, R8 ;  /* 0x00000000080502ca */ /* 0x000fe400000e0000 */
[----:B------:R2:W-:Y:S03]  /*55c0*/  SYNCS.ARRIVE.TRANS64.RED.A1T0 RZ, [R0+URZ], RZ ;  /* 0x000000ff00ff79a7 */ /* 0x0005e600081004ff */
[----:B------:R-:W-:Y:S04]  /*55d0*/  @UP1 UMOV UR29, UR4 ;  /* 0x00000004001d1c82 */ /* 0x000fe80008000000 */
[----:B------:R-:W-:Y:S04]  /*55e0*/  @UP1 UMOV UR14, UR6 ;  /* 0x00000006000e1c82 */ /* 0x000fe80008000000 */
[----:B------:R-:W-:Y:S01]  /*55f0*/  @UP1 UMOV UR13, UR5 ;  /* 0x00000005000d1c82 */ /* 0x000fe20008000000 */
[----:B------:R-:W-:Y:S05]  /*5600*/  BRA.U !UP0, `(.L_x_110) ;  /* 0x0000000108a47547 */ /* 0x000fea000b800000 */
[----:B------:R-:W-:Y:S02]  /*5610*/  UIMAD.WIDE.U32 UR8, UR13, UR35, URZ ;  /* 0x000000230d0872a5 */ /* 0x000fe4000f8e00ff */
[----:B------:R-:W-:Y:S02]  /*5620*/  UIMAD.WIDE.U32 UR10, UR14, UR32, URZ ;  /* 0x000000200e0a72a5 */ /* 0x000fe4000f8e00ff */
[----:B------:R-:W-:Y:S02]  /*5630*/  USEL UR4, UR30, UR38, !UP5 ;  /* 0x000000261e047287 */ /* 0x000fe4000e800000 */
[----:B------:R-:W-:Y:S02]  /*5640*/  USEL UR7, UR31, UR39, !UP6 ;  /* 0x000000271f077287 */ /* 0x000fe4000f000000 */
[----:B-1----:R-:W-:Y:S02]  /*5650*/  UIMAD.WIDE.U32 UR16, UR4, UR22, URZ ;  /* 0x00000016041072a5 */ /* 0x002fe4000f8e00ff */
[----:B------:R-:W-:Y:S01]  /*5660*/  UIMAD.WIDE.U32 UR18, UR7, UR22, URZ ;  /* 0x00000016071272a5 */ /* 0x000fe2000f8e00ff */
[----:B------:R-:W-:Y:S02]  /*5670*/  UMOV UR5, UR9 ;  /* 0x0000000900057c82 */ /* 0x000fe40008000000 */
[----:B------:R-:W-:Y:S03]  /*5680*/  USHF.R.U32.HI UR6, URZ, UR40, UR5 ;  /* 0x00000028ff067299 */ /* 0x000fe60008011605 */
[----:B------:R-:W-:Y:S01]  /*5690*/  UMOV UR5, UR11 ;  /* 0x0000000b00057c82 */ /* 0x000fe20008000000 */
[----:B------:R-:W-:Y:S02]  /*56a0*/  USEL UR6, UR13, UR6, !UP5 ;  /* 0x000000060d067287 */ /* 0x000fe4000e800000 */
[----:B------:R-:W-:Y:S02]  /*56b0*/  USHF.R.U32.HI UR8, URZ, UR33, UR5 ;  /* 0x00000021ff087299 */ /* 0x000fe40008011605 */
[----:B------:R-:W-:Y:S01]  /*56c0*/  UIMAD.WIDE.U32 UR10, UR6, UR22, URZ ;  /* 0x00000016060a72a5 */ /* 0x000fe2000f8e00ff */
[----:B------:R-:W-:Y:S02]  /*56d0*/  UMOV UR5, UR17 ;  /* 0x0000001100057c82 */ /* 0x000fe40008000000 */
[----:B------:R-:W-:Y:S03]  /*56e0*/  @UP4 USHF.R.U32.HI UR4, URZ, UR23, UR5 ;  /* 0x00000017ff044299 */ /* 0x000fe60008011605 */
[----:B------:R-:W-:Y:S01]  /*56f0*/  UMOV UR5, UR19 ;  /* 0x0000001300057c82 */ /* 0x000fe20008000000 */
[----:B------:R-:W-:Y:S02]  /*5700*/  UIMAD UR4, UR42, UR4, URZ ;  /* 0x000000042a0472a4 */ /* 0x000fe4000f8e02ff */
[----:B------:R-:W-:Y:S02]  /*5710*/  @UP4 USHF.R.U32.HI UR7, URZ, UR23, UR5 ;  /* 0x00000017ff074299 */ /* 0x000fe40008011605 */
[----:B------:R-:W-:Y:S02]  /*5720*/  USEL UR5, UR14, UR8, !UP6 ;  /* 0x000000080e057287 */ /* 0x000fe4000f000000 */
[----:B------:R-:W-:Y:S02]  /*5730*/  UIMAD UR8, UR42, UR7, URZ ;  /* 0x000000072a0872a4 */ /* 0x000fe4000f8e02ff */
[----:B------:R-:W-:Y:S03]  /*5740*/  UISETP.GE.AND UP0, UPT, UR6, UR4, UPT ;  /* 0x000000040600728c */ /* 0x000fe6000bf06270 */
[----:B------:R-:W-:Y:S01]  /*5750*/  UMOV UR4, UR11 ;  /* 0x0000000b00047c82 */ /* 0x000fe20008000000 */
[----:B------:R-:W-:Y:S02]  /*5760*/  UISETP.GE.OR UP0, UPT, UR5, UR8, UP0 ;  /* 0x000000080500728c */ /* 0x000fe40008706670 */
[----:B------:R-:W-:Y:S02]  /*5770*/  USHF.R.U32.HI UR4, URZ, UR23, UR4 ;  /* 0x00000017ff047299 */ /* 0x000fe40008011604 */
[----:B------:R-:W-:Y:S02]  /*5780*/  UIMAD.WIDE.U32 UR8, UR5, UR22, URZ ;  /* 0x00000016050872a5 */ /* 0x000fe4000f8e00ff */
[----:B------:R-:W-:Y:S04]  /*5790*/  USEL UR10, UR6, UR4, !UP4 ;  /* 0x00000004060a7287 */ /* 0x000fe8000e000000 */
[----:B------:R-:W-:Y:S01]  /*57a0*/  UIADD3 UR11, UPT, UPT, -UR10, URZ, URZ ;  /* 0x000000ff0a0b7290 */ /* 0x000fe2000fffe1ff */
[----:B------:R-:W-:Y:S02]  /*57b0*/  @!UP0 UMOV UR4, UR9 ;  /* 0x0000000900048c82 */ /* 0x000fe40008000000 */
[----:B------:R-:W-:Y:S02]  /*57c0*/  @!UP0 USHF.R.U32.HI UR4, URZ, UR23, UR4 ;  /* 0x00000017ff048299 */ /* 0x000fe40008011604 */
[----:B------:R-:W-:Y:S02]  /*57d0*/  UIMAD UR8, UR42, UR11, UR6 ;  /* 0x0000000b2a0872a4 */ /* 0x000fe4000f8e0206 */
[----:B------:R-:W-:Y:S04]  /*57e0*/  @!UP0 USEL UR4, UR5, UR4, !UP4 ;  /* 0x0000000405048287 */ /* 0x000fe8000e000000 */
[----:B------:R-:W-:Y:S02]  /*57f0*/  @!UP0 UIMAD UR8, UR7, UR8, UR4 ;  /* 0x00000008070882a4 */ /* 0x000fe4000f8e0204 */
[----:B------:R-:W-:Y:S02]  /*5800*/  @!UP0 UIADD3 UR9, UPT, UPT, UR10, -UR4, URZ ;  /* 0x800000040a098290 */ /* 0x000fe4000fffe0ff */
[----:B------:R-:W-:Y:S02]  /*5810*/  UIADD3 UR4, UPT, UPT, -UR5, URZ, URZ ;  /* 0x000000ff05047290 */ /* 0x000fe4000fffe1ff */
[----:B------:R-:W-:Y:S02]  /*5820*/  UIADD3 UR7, UPT, UPT, -UR6, URZ, URZ ;  /* 0x000000ff06077290 */ /* 0x000fe4000fffe1ff */
[----:B------:R-:W-:Y:S02]  /*5830*/  @!UP0 UIMAD UR6, UR9, UR42, UR5 ;  /* 0x0000002a090682a4 */ /* 0x000fe4000f8e0205 */
[----:B------:R-:W-:Y:S02]  /*5840*/  UIMAD UR14, UR15, UR4, UR14 ;  /* 0x000000040f0e72a4 */ /* 0x000fe4000f8e020e */
[----:B------:R-:W-:Y:S01]  /*5850*/  UIMAD UR4, UR34, UR7, UR13 ;  /* 0x00000007220472a4 */ /* 0x000fe2000f8e020d */
[----:B------:R-:W-:Y:S02]  /*5860*/  @!UP0 UMOV UR5, UR8 ;  /* 0x0000000800058c82 */ /* 0x000fe40008000000 */
[----:B------:R-:W-:Y:S02]  /*5870*/  UIMAD UR14, UR5, UR15, UR14 ;  /* 0x0000000f050e72a4 */ /* 0x000fe4000f8e020e */
[----:B------:R-:W-:Y:S11]  /*5880*/  UIMAD UR13, UR6, UR34, UR4 ;  /* 0x00000022060d72a4 */ /* 0x000ff6000f8e0204 */
[----:B------:R-:W-:Y:S01]  /*5890*/  @!UPT UIADD3 URZ, UPT, UPT, URZ, URZ, URZ ;  /* 0x000000fffffff290 */ /* 0x000fe2000fffe0ff */
.L_x_110:
[----:B------:R-:W3:Y:S01]  /*58a0*/  @!UP2 LDCU.128 UR8, c[0x0][0xb10] ;  /* 0x00016200ff08a7ac */ /* 0x000ee20008000c00 */
[C---:B----4-:R-:W-:Y:S02]  /*58b0*/  ISETP.NE.U32.AND P1, PT, R4.reuse, RZ, PT ;  /* 0x000000ff0400720c */ /* 0x050fe40003f25070 */
[----:B------:R-:W-:Y:S02]  /*58c0*/  ISETP.NE.U32.AND P0, PT, R4, RZ, PT ;  /* 0x000000ff0400720c */ /* 0x000fe40003f05070 */
[C---:B------:R-:W-:Y:S02]  /*58d0*/  ISETP.NE.AND.EX P1, PT, R5.reuse, RZ, PT, P1 ;  /* 0x000000ff0500720c */ /* 0x040fe40003f25310 */
[----:B------:R-:W-:Y:S01]  /*58e0*/  ISETP.NE.AND.EX P0, PT, R5, RZ, PT, P0 ;  /* 0x000000ff0500720c */ /* 0x000fe20003f05300 */
[----:B------:R-:W4:Y:S01]  /*58f0*/  @!UP2 LDCU UR5, c[0x0][0xb0c] ;  /* 0x00016180ff05a7ac */ /* 0x000f220008000800 */
[----:B------:R-:W-:Y:S01]  /*5900*/  SHF.L.U32 R9, R15, 0x1f, RZ ;  /* 0x0000001f0f097819 */ /* 0x000fe200000006ff */
[----:B------:R-:W-:Y:S02]  /*5910*/  USHF.L.U32 UR26, UR24, 0x7, URZ ;  /* 0x00000007181a7899 */ /* 0x000fe400080006ff */
[----:B------:R-:W-:Y:S02]  /*5920*/  USHF.L.U32 UR27, UR20, 0x6, URZ ;  /* 0x00000006141b7899 */ /* 0x000fe400080006ff */
[----:B---3--:R-:W-:Y:S07]  /*5930*/  UIMAD.WIDE.U32 UR6, UR14, UR8, URZ ;  /* 0x000000080e0672a5 */ /* 0x008fee000f8e00ff */
[----:B------:R-:W-:Y:S01]  /*5940*/  @!UP2 UMOV UR4, UR7 ;  /* 0x000000070004ac82 */ /* 0x000fe20008000000 */
[----:B----4-:R-:W-:Y:S02]  /*5950*/  @!UP2 UISETP.NE.AND UP0, UPT, UR5, 0x1, UPT ;  /* 0x000000010500a88c */ /* 0x010fe4000bf05270 */
[----:B------:R-:W-:Y:S02]  /*5960*/  @!UP2 USHF.R.U32.HI UR4, URZ, UR9, UR4 ;  /* 0x00000009ff04a299 */ /* 0x000fe40008011604 */
[----:B------:R-:W-:Y:S02]  /*5970*/  UIMAD.WIDE.U32 UR6, UR13, UR11, URZ ;  /* 0x0000000b0d0672a5 */ /* 0x000fe4000f8e00ff */
[----:B------:R-:W-:Y:S02]  /*5980*/  @!UP2 USEL UR8, UR14, UR4, !UP0 ;  /* 0x000000040e08a287 */ /* 0x000fe4000c000000 */
[----:B------:R-:W-:Y:S03]  /*5990*/  @!UP2 UISETP.NE.AND UP0, UPT, UR10, 0x1, UPT ;  /* 0x000000010a00a88c */ /* 0x000fe6000bf05270 */
[----:B------:R-:W-:Y:S02]  /*59a0*/  @!UP2 UMOV UR6, UR7 ;  /* 0x000000070006ac82 */ /* 0x000fe40008000000 */
[----:B------:R-:W3:Y:S02]  /*59b0*/  @!UP2 LDCU UR4, c[0x0][0xb20] ;  /* 0x00016400ff04a7ac */ /* 0x000ee40008000800 */
[----:B---3--:R-:W-:Y:S04]  /*59c0*/  @!UP2 USHF.R.U32.HI UR6, URZ, UR4, UR6 ;  /* 0x00000004ff06a299 */ /* 0x008fe80008011606 */
[----:B------:R-:W-:Y:S04]  /*59d0*/  @!UP2 USEL UR6, UR13, UR6, !UP0 ;  /* 0x000000060d06a287 */ /* 0x000fe8000c000000 */
[----:B------:R-:W-:Y:S02]  /*59e0*/  @!UP2 UIADD3 UR4, UPT, UPT, -UR8, UR6, URZ ;  /* 0x000000060804a290 */ /* 0x000fe4000fffe1ff */
[----:B------:R-:W-:Y:S02]  /*59f0*/  @!UP2 UIADD3 UR6, UPT, UPT, UR8, -UR6, URZ ;  /* 0x800000060806a290 */ /* 0x000fe4000fffe0ff */
[----:B------:R-:W-:Y:S02]  /*5a00*/  @!UP2 UIMAD UR14, UR4, UR5, UR14 ;  /* 0x00000005040ea2a4 */ /* 0x000fe4000f8e020e */
[----:B------:R-:W-:Y:S01]  /*5a10*/  @!UP2 UIMAD UR13, UR6, UR10, UR13 ;  /* 0x0000000a060da2a4 */ /* 0x000fe2000f8e020d */
[----:B------:R-:W-:Y:S11]  /*5a20*/  BRA.U UP3, `(.L_x_111) ;  /* 0x0000000103107547 */ /* 0x000ff6000b800000 */
[----:B--2---:R-:W-:Y:S04]  /*5a30*/  MOV R0, UR41 ;  /* 0x0000002900007c02 */ /* 0x004fe80008000f00 */
[----:B------:R-:W-:Y:S04]  /*5a40*/  SHF.L.U32 R11, R0, 0x1f, RZ ;  /* 0x0000001f000b7819 */ /* 0x000fe800000006ff */
[----:B------:R-:W2:Y:S02]  /*5a50*/  SYNCS.PHASECHK.TRANS64.TRYWAIT P2, [UR21+0x1c8], R11 ;  /* 0x0001c80bff0075a7 */ /* 0x000ea40008041115 */
[----:B--2---:R-:W-:Y:S05]  /*5a60*/  @!P2 BRA `(.L_x_112) ;  /* 0x0000004000e0a947 */ /* 0x004fea0003800000 */
.L_x_111:
[----:B------:R-:W-:Y:S05]  /*5a70*/  @!P1 BRA `(.L_x_113) ;  /* 0x0000000000309947 */ /* 0x000fea0003800000 */
[----:B------:R-:W-:Y:S01]  /*5a80*/  ISETP.NE.U32.AND P1, PT, R2, RZ, PT ;  /* 0x000000ff0200720c */ /* 0x000fe20003f25070 */
[----:B------:R-:W3:Y:S01]  /*5a90*/  LDCU.64 UR4, c[0x0][0x358] ;  /* 0x00006b00ff0477ac */ /* 0x000ee20008000a00 */
[----:B------:R-:W-:Y:S02]  /*5aa0*/  IMAD.MOV.U32 R86, RZ, RZ, 0x1 ;  /* 0x00000001ff567424 */ /* 0x000fe400078e00ff */
[----:B------:R-:W-:Y:S11]  /*5ab0*/  ISETP.NE.AND.EX P1, PT, R3, RZ, PT, P1 ;  /* 0x000000ff0300720c */ /* 0x000ff60003f25310 */
[----:B------:R-:W-:Y:S02]  /*5ac0*/  @!UPT UIADD3 URZ, UPT, UPT, URZ, URZ, URZ ;  /* 0x000000fffffff290 */ /* 0x000fe4000fffe0ff */
[----:B--2---:R-:W2:Y:S01]  /*5ad0*/  @P1 LDC.64 R10, c[0x0][0x888] ;  /* 0x00022200ff0a1b82 */ /* 0x004ea20000000a00 */
[----:B------:R-:W-:Y:S04]  /*5ae0*/  @P1 IMAD R0, R4, UR36, RZ ;  /* 0x0000002404001c24 */ /* 0x000fe8000f8e02ff */
[----:B--2---:R-:W-:Y:S04]  /*5af0*/  @P1 IMAD.WIDE R10, R0, 0x4, R10 ;  /* 0x00000004000a1825 */ /* 0x004fe800078e020a */
[----:B------:R-:W-:Y:S01]  /*5b00*/  HFMA2 R0, -RZ, RZ, 0, 5.9604644775390625e-08 ;  /* 0x00000001ff007431 */ /* 0x000fe200000001ff */
[----:B---3-5:R3:W5:Y:S04]  /*5b10*/  @P1 LDG.E R41, desc[UR4][R10.64] ;  /* 0x000000040a291981 */ /* 0x028768000c1e1900 */
[----:B------:R-:W-:Y:S01]  /*5b20*/  @!P1 PRMT R86, R0, 0x7610, R86 ;  /* 0x0000761000569816 */ /* 0x000fe20000000056 */
[----:B---3--:R-:W4:Y:S06]  /*5b30*/  @!P1 LDC R41, c[0x0][0x880] ;  /* 0x00022000ff299b82 */ /* 0x008f2c0000000800 */
.L_x_113:
[----:B----45:R-:W-:Y:S01]  /*5b40*/  @!P0 FSETP.EQ.AND P1, PT, R41, RZ, PT ;  /* 0x000000ff2900820b */ /* 0x030fe20003f22000 */
[----:B------:R-:W-:Y:S01]  /*5b50*/  @!UPT UIADD3 URZ, UPT, UPT, URZ, URZ, URZ ;  /* 0x000000fffffff290 */ /* 0x000fe2000fffe0ff */
[----:B------:R-:W-:Y:S11]  /*5b60*/  @!P0 BRA `(.L_x_114) ;  /* 0x0000000000188947 */ /* 0x000ff60003800000 */
[----:B------:R-:W-:Y:S02]  /*5b70*/  LOP3.LUT P0, RZ, R86, 0xff, RZ, 0xc0, !PT ;  /* 0x000000ff56ff7812 */ /* 0x000fe4000780c0ff */
[----:B------:R-:W-:Y:S04]  /*5b80*/  ISETP.NE.U32.AND P1, PT, R2, RZ, PT ;  /* 0x000000ff0200720c */ /* 0x000fe80003f25070 */
[----:B------:R-:W-:Y:S04]  /*5b90*/  ISETP.NE.AND.EX P1, PT, R3, RZ, PT, P1 ;  /* 0x000000ff0300720c */ /* 0x000fe80003f25310 */
[----:B------:R-:W-:Y:S03]  /*5ba0*/  PLOP3.LUT P1, PT, P1, PT, PT, 0x8, 0x80 ;  /* 0x000000000080781c */ /* 0x000fe60000f2e170 */
[----:B------:R-:W-:Y:S11]  /*5bb0*/  @P0 FSETP.EQ.AND P1, PT, R41, RZ, PT ;  /* 0x000000ff2900020b */ /* 0x000ff60003f22000 */
[----:B------:R-:W-:Y:S02]  /*5bc0*/  @!UPT UIADD3 URZ, UPT, UPT, URZ, URZ, URZ ;  /* 0x000000fffffff290 */ /* 0x000fe4000fffe0ff */
.L_x_114:
[----:B------:R-:W3:Y:S01]  /*5bd0*/  SYNCS.PHASECHK.TRANS64.TRYWAIT P2, [UR21+0x1b0], R9 ;  /* 0x0001b009ff0075a7 */ /* 0x000ee20008041115 */
[----:B------:R-:W-:Y:S04]  /*5be0*/  ELECT P0, URZ, PT ;  /* 0x0000000000ff782f */ /* 0x000fe80003800000 */
[----:B------:R-:W-:Y:S11]  /*5bf0*/  PLOP3.LUT P1, PT, P1, P0, PT, 0xf2, 0x2f ;  /* 0x00000000002f781c */ /* 0x000ff60000f21e72 */
[----:B------:R-:W-:Y:S02]  /*5c00*/  @!UPT UIADD3 URZ, UPT, UPT, URZ, URZ, URZ ;  /* 0x000000fffffff290 */ /* 0x000fe4000fffe0ff */
[----:B------:R-:W-:Y:S05]  /*5c10*/  @!P1 IADD3 R8, P0, PT, R16, 0x580, RZ ;  /* 0x0000058010089810 */ /* 0x000fea0007f1e0ff */
[----:B------:R-:W-:Y:S01]  /*5c20*/  @!P1 IMAD.X R6, RZ, RZ, R17, P0 ;  /* 0x000000ffff069224 */ /* 0x000fe200000e0611 */
[----:B---3--:R-:W-:Y:S07]  /*5c30*/  @!P2 BRA `(.L_x_115) ;  /* 0x000000400084a947 */ /* 0x008fee0003800000 */
.L_x_223:
[----:B------:R-:W-:Y:S01]  /*5c40*/  @!P1 R2UR UR5, R8 ;  /* 0x00000000080592ca */ /* 0x000fe200000e0000 */
[----:B------:R-:W-:Y:S01]  /*5c50*/  VOTEU.ALL UP0, P1 ;  /* 0x0000000000ff7886 */ /* 0x000fe20000800000 */
[----:B------:R-:W-:Y:S01]  /*5c60*/  @!P1 R2UR UR4, R6 ;  /* 0x00000000060492ca */ /* 0x000fe200000e0000 */
[----:B------:R-:W-:Y:S01]  /*5c70*/  UMOV UR16, 0x0 ;  /* 0x0000000000107882 */ /* 0x000fe20000000000 */
[----:B------:R-:W-:Y:S01]  /*5c80*/  UMOV UR17, 0x10000000 ;  /* 0x1000000000117882 */ /* 0x000fe20000000000 */
[----:B------:R-:W-:Y:S01]  /*5c90*/  UMOV UR28, UR36 ;  /* 0x00000024001c7c82 */ /* 0x000fe20008000000 */
[----:B------:R-:W-:Y:S01]  /*5ca0*/  @!UP0 UIADD3 UR24, UPT, UPT, UR21, 0x300, URZ ;  /* 0x0000030015188890 */ /* 0x000fe2000fffe0ff */
[----:B--2---:R-:W-:Y:S01]  /*5cb0*/  @!P1 IMAD.MOV.U32 R0, RZ, RZ, 0x1000 ;  /* 0x00001000ff009424 */ /* 0x004fe200078e00ff */
[----:B------:R-:W-:Y:S01]  /*5cc0*/  @!UP0 UIADD3 UR10, UPT, UPT, UR26, 0x40, URZ ;  /* 0x000000401a0a8890 */ /* 0x000fe2000fffe0ff */
[----:B------:R-:W-:Y:S01]  /*5cd0*/  VIADD R14, R14, 0x1 ;  /* 0x000000010e0e7836 */ /* 0x000fe20000000000 */
[----:B------:R-:W-:Y:S01]  /*5ce0*/  @!UP0 UIADD3 UR8, UPT, UPT, UR21, 0xb00, URZ ;  /* 0x00000b0015088890 */ /* 0x000fe2000fffe0ff */
[----:B------:R-:W-:Y:S02]  /*5cf0*/  VOTEU.ALL UP0, P1 ;  /* 0x0000000000ff7886 */ /* 0x000fe40000800000 */
[----:B------:R-:W-:Y:S01]  /*5d00*/  IMAD.U32 R10, RZ, RZ, UR5 ;  /* 0x00000005ff0a7e24 */ /* 0x000fe2000f8e00ff */
[----:B------:R-:W-:Y:S01]  /*5d10*/  UMOV UR9, UR25 ;  /* 0x0000001900097c82 */ /* 0x000fe20008000000 */
[----:B------:R-:W-:Y:S01]  /*5d20*/  IMAD.U32 R11, RZ, RZ, UR4 ;  /* 0x00000004ff0b7e24 */ /* 0x000fe2000f8e00ff */
[----:B------:R-:W-:Y:S01]  /*5d30*/  UMOV UR11, UR27 ;  /* 0x0000001b000b7c82 */ /* 0x000fe20008000000 */
[----:B------:R-:W-:Y:S01]  /*5d40*/  UMOV UR12, UR36 ;  /* 0x00000024000c7c82 */ /* 0x000fe20008000000 */
[----:B------:R-:W-:Y:S01]  /*5d50*/  @!P1 R2UR UR4, R10 ;  /* 0x000000000a0492ca */ /* 0x000fe200000e0000 */
[----:B------:R-:W-:Y:S01]  /*5d60*/  UPRMT UR6, UR46, 0x654, UR25 ;  /* 0x000006542e067896 */ /* 0x000fe20008000019 */
[----:B------:R-:W-:Y:S11]  /*5d70*/  @!P1 R2UR UR5, R11 ;  /* 0x000000000b0592ca */ /* 0x000ff600000e0000 */
[----:B------:R-:W-:Y:S02]  /*5d80*/  @!UPT UIADD3 URZ, UPT, UPT, URZ, URZ, URZ ;  /* 0x000000fffffff290 */ /* 0x000fe4000fffe0ff */
[----:B------:R2:W-:Y:S01]  /*5d90*/  @!UP0 UTMALDG.3D [UR24], [UR4], desc[UR16] ;  /* 0x00001018040085b4 */ /* 0x0005e20008011000 */
[----:B------:R-:W-:Y:S05]  /*5da0*/  VOTEU.ALL UP0, P1 ;  /* 0x0000000000ff7886 */ /* 0x000fea0000800000 */
[----:B------:R2:W-:Y:S01]  /*5db0*/  @!UP0 UTMALDG.3D [UR8], [UR4], desc[UR16] ;  /* 0x00001008040085b4 */ /* 0x0005e20008011000 */
[----:B------:R2:W-:Y:S01]  /*5dc0*/  @!P1 SYNCS.ARRIVE.TRANS64.RED.A0TR RZ, [UR21+0x1a0], R0 ;  /* 0x0001a000ffff99a7 */ /* 0x0005e20008300415 */
[----:B------:R-:W-:Y:S01]  /*5dd0*/  SYNCS.ARRIVE.TRANS64.RED.A1T0 RZ, [UR6], RZ ;  /* 0x000000ffffff79a7 */ /* 0x000fe20008100406 */
[----:B------:R-:W3:Y:S02]  /*5de0*/  SYNCS.PHASECHK.TRANS64.TRYWAIT P0, [UR21+0x1b8], R9 ;  /* 0x0001b809ff0075a7 */ /* 0x000ee40008001115 */
[----:B--23--:R-:W-:Y:S05]  /*5df0*/  @!P0 BRA `(.L_x_116) ;  /* 0x00000040002c8947 */ /* 0x00cfea0003800000 */
.L_x_225:
[----:B------:R-:W-:Y:S01]  /*5e00*/  UIADD3 UR24, UPT, UPT, UR13, UR63, URZ ;  /* 0x0000003f0d187290 */ /* 0x000fe2000fffe0ff */
[----:B------:R-:W-:Y:S01]  /*5e10*/  @!P1 IADD3 R6, P0, PT, R16, 0x580, RZ ;  /* 0x0000058010069810 */ /* 0x000fe20007f1e0ff */
[----:B------:R-:W-:Y:S01]  /*5e20*/  UPLOP3.LUT UP3, UPT, UPT, UPT, UPT, 0x80, 0x8 ;  /* 0x000000000008789c */ /* 0x000fe20003f6f070 */
[----:B------:R-:W-:Y:S01]  /*5e30*/  R2UR UR28, R88 ;  /* 0x00000000581c72ca */ /* 0x000fe200000e0000 */
[----:B------:R-:W-:Y:S01]  /*5e40*/  VOTEU.ALL UP0, P1 ;  /* 0x0000000000ff7886 */ /* 0x000fe20000800000 */
[----:B------:R-:W-:Y:S01]  /*5e50*/  @!P1 R2UR UR5, R6 ;  /* 0x00000000060592ca */ /* 0x000fe200000e0000 */
[----:B--2---:R-:W-:Y:S01]  /*5e60*/  @!P1 IMAD.X R0, RZ, RZ, R17, P0 ;  /* 0x000000ffff009224 */ /* 0x004fe200000e0611 */
[----:B------:R-:W-:Y:S01]  /*5e70*/  UMOV UR6, 0x0 ;  /* 0x0000000000067882 */ /* 0x000fe20000000000 */
[----:B------:R-:W-:Y:S01]  /*5e80*/  UMOV UR7, 0x10000000 ;  /* 0x1000000000077882 */ /* 0x000fe20000000000 */
[----:B------:R-:W-:Y:S01]  /*5e90*/  @!UP0 UIADD3 UR18, UPT, UPT, UR26, 0x20, URZ ;  /* 0x000000201a128890 */ /* 0x000fe2000fffe0ff */
[----:B------:R-:W-:Y:S01]  /*5ea0*/  ISETP.NE.AND P0, PT, R14, 0x2, PT ;  /* 0x000000020e00780c */ /* 0x000fe20003f05270 */
[----:B------:R-:W-:Y:S01]  /*5eb0*/  @!UP0 UIADD3 UR16, UPT, UPT, UR21, 0x1300, URZ ;  /* 0x0000130015108890 */ /* 0x000fe2000fffe0ff */
[----:B------:R-:W-:Y:S01]  /*5ec0*/  @!P1 R2UR UR4, R0 ;  /* 0x00000000000492ca */ /* 0x000fe200000e0000 */
[----:B------:R-:W-:Y:S01]  /*5ed0*/  @!UP0 UIADD3 UR17, UPT, UPT, UR21, 0x1a8, URZ ;  /* 0x000001a815118890 */ /* 0x000fe2000fffe0ff */
[----:B------:R-:W-:Y:S01]  /*5ee0*/  SEL R0, RZ, 0x1, P0 ;  /* 0x00000001ff007807 */ /* 0x000fe20000000000 */
[----:B------:R-:W-:Y:S01]  /*5ef0*/  @!UP0 UIADD3 UR10, UPT, UPT, UR26, 0x60, URZ ;  /* 0x000000601a0a8890 */ /* 0x000fe2000fffe0ff */
[----:B------:R-:W-:Y:S01]  /*5f00*/  LOP3.LUT R15, R15, 0x1, RZ, 0x3c, !PT ;  /* 0x000000010f0f7812 */ /* 0x000fe200078e3cff */
[----:B------:R-:W-:Y:S01]  /*5f10*/  @!UP0 UIADD3 UR8, UPT, UPT, UR21, 0x1b00, URZ ;  /* 0x00001b0015088890 */ /* 0x000fe2000fffe0ff */
[----:B------:R-:W-:Y:S01]  /*5f20*/  IMAD.U32 R8, RZ, RZ, UR5 ;  /* 0x00000005ff087e24 */ /* 0x000fe2000f8e00ff */
[----:B------:R-:W-:Y:S01]  /*5f30*/  VOTEU.ALL UP0, P1 ;  /* 0x0000000000ff7886 */ /* 0x000fe20000800000 */
[----:B------:R-:W-:Y:S01]  /*5f40*/  UMOV UR19, UR27 ;  /* 0x0000001b00137c82 */ /* 0x000fe20008000000 */
[----:B------:R-:W-:Y:S01]  /*5f50*/  UMOV UR20, UR36 ;  /* 0x0000002400147c82 */ /* 0x000fe20008000000 */
[----:B------:R-:W-:Y:S01]  /*5f60*/  UMOV UR11, UR27 ;  /* 0x0000001b000b7c82 */ /* 0x000fe20008000000 */
[----:B------:R-:W-:Y:S01]  /*5f70*/  UMOV UR12, UR36 ;  /* 0x00000024000c7c82 */ /* 0x000fe20008000000 */
[----:B------:R-:W-:Y:S01]  /*5f80*/  UMOV UR9, UR17 ;  /* 0x0000001100097c82 */ /* 0x000fe20008000000 */
[----:B------:R-:W-:Y:S01]  /*5f90*/  IMAD.U32 R9, RZ, RZ, UR4 ;  /* 0x00000004ff097e24 */ /* 0x000fe2000f8e00ff */
[----:B------:R-:W-:Y:S01]  /*5fa0*/  @!P1 R2UR UR4, R8 ;  /* 0x00000000080492ca */ /* 0x000fe200000e0000 */
[----:B------:R-:W-:Y:S01]  /*5fb0*/  UMOV UR36, UR29 ;  /* 0x0000001d00247c82 */ /* 0x000fe20008000000 */
[----:B------:R-:W-:Y:S02]  /*5fc0*/  LOP3.LUT R13, R13, R0, RZ, 0x3c, !PT ;  /* 0x000000000d0d7212 */ /* 0x000fe400078e3cff */
[----:B------:R-:W-:Y:S02]  /*5fd0*/  @!P1 R2UR UR5, R9 ;  /* 0x00000000090592ca */ /* 0x000fe400000e0000 */
[----:B------:R-:W-:Y:S11]  /*5fe0*/  SEL R14, R14, RZ, P0 ;  /* 0x000000ff0e0e7207 */ /* 0x000ff60000000000 */
[----:B------:R2:W-:Y:S01]  /*5ff0*/  @!UP0 UTMALDG.3D [UR16], [UR4], desc[UR6] ;  /* 0x00000610040085b4 */ /* 0x0005e20008011000 */
[----:B------:R-:W-:Y:S05]  /*6000*/  VOTEU.ALL UP0, P1 ;  /* 0x0000000000ff7886 */ /* 0x000fea0000800000 */
[----:B------:R3:W-:Y:S01]  /*6010*/  @!UP0 UTMALDG.3D [UR8], [UR4], desc[UR6] ;  /* 0x00000608040085b4 */ /* 0x0007e20008011000 */
[----:B------:R3:W-:Y:S01]  /*6020*/  @!P1 SYNCS.ARRIVE.TRANS64.RED.A0TR RZ, [UR21+0x1a8], R7 ;  /* 0x0001a807ffff99a7 */ /* 0x0007e20008300415 */
[----:B------:R-:W-:Y:S01]  /*6030*/  SYNCS.ARRIVE.TRANS64.RED.A1T0 RZ, [UR37], RZ ;  /* 0x000000ffffff79a7 */ /* 0x000fe20008100425 */
[----:B--2---:R-:W-:Y:S01]  /*6040*/  UIADD3 UR20, UPT, UPT, UR14, UR28, URZ ;  /* 0x0000001c0e147290 */ /* 0x004fe2000fffe0ff */
[----:B------:R-:W-:Y:S11]  /*6050*/  BRA.U UP1, `(.L_x_117) ;  /* 0xfffffff101f07547 */ /* 0x000ff6000b83ffff */
[----:B------:R-:W-:-:S04]  /*6060*/  SHF.L.U32 R3, R15, 0x1f, RZ ;  /* 0x0000001f0f037819 */ /* 0x000fc800000006ff */
[----:B------:R-:W2:Y:S02]  /*6070*/  SYNCS.PHASECHK.TRANS64.TRYWAIT P0, [UR21+0x1b0], R3 ;  /* 0x0001b003ff0075a7 */ /* 0x000ea40008001115 */
[----:B--2---:R-:W-:Y:S05]  /*6080*/  @!P0 BRA `(.L_x_118) ;  /* 0x0000003c00a08947 */ /* 0x004fea0003800000 */
.L_x_227:
[----:B--2---:R-:W-:-:S07]  /*6090*/  MOV R0, UR21 ;  /* 0x0000001500007c02 */ /* 0x004fce0008000f00 */
.L_x_119:
[----:B--2---:R-:W-:-:S04]  /*60a0*/  SHF.L.U32 R3, R15, 0x1f, RZ ;  /* 0x0000001f0f037819 */ /* 0x004fc800000006ff */
[----:B------:R2:W4:Y:S03]  /*60b0*/  SYNCS.PHASECHK.TRANS64.TRYWAIT P0, [R0+URZ+0x1b8], R3 ;  /* 0x0001b803000075a7 */ /* 0x00052600080011ff */
[----:B----4-:R-:W-:Y:S05]  /*60c0*/  @!P0 NANOSLEEP.SYNCS 0x989680 ;  /* 0x009896800000895d */ /* 0x010fea0003900000 */
[----:B------:R-:W4:Y:S02]  /*60d0*/  @!P0 SYNCS.PHASECHK.TRANS64 P0, [R0+URZ+0x1b8], R3 ;  /* 0x0001b803000085a7 */ /* 0x000f2400080010ff */
[----:B-1-34-:R-:W-:Y:S05]  /*60e0*/  @P0 EXIT ;  /* 0x000000000000094d */ /* 0x01afea0003800000 */
[----:B------:R-:W-:Y:S05]  /*60f0*/  BRA `(.L_x_119) ;  /* 0xfffffffc00e87947 */ /* 0x000fea000383ffff */
.L_x_108:
[----:B------:R-:W-:-:S06]  /*6100*/  UISETP.GE.AND UP0, UPT, UR25, 0x4, UPT ;  /* 0x000000041900788c */ /* 0x000fcc000bf06270 */
[----:B------:R-:W-:-:S13]  /*6110*/  PLOP3.LUT P0, PT, PT, PT, UP0, 0x80, 0x8 ;  /* 0x000000000008781c */ /* 0x000fda0003f0f008 */
[----:B------:R-:W-:Y:S05]  /*6120*/  @!P0 EXIT ;  /* 0x000000000000894d */ /* 0x000fea0003800000 */
[----:B------:R-:W-:Y:S01]  /*6130*/  BAR.SYNC.DEFER_BLOCKING 0x6, 0xa0 ;  /* 0x0182800000007b1d */ /* 0x000fe20000010000 */
[----:B------:R-:W-:Y:S01]  /*6140*/  IMAD.SHL.U32 R4, R87, 0x200000, RZ ;  /* 0x0020000057047824 */ /* 0x000fe200078e00ff */
[----:B------:R-:W-:Y:S01]  /*6150*/  CS2R R94, SRZ ;  /* 0x00000000005e7805 */ /* 0x000fe2000001ff00 */
[C---:B------:R-:W-:Y:S01]  /*6160*/  IMAD.SHL.U32 R85, R97.reuse, 0x20, RZ ;  /* 0x0000002061557824 */ /* 0x040fe200078e00ff */
[----:B------:R-:W-:Y:S01]  /*6170*/  CS2R R92, SRZ ;  /* 0x00000000005c7805 */ /* 0x000fe2000001ff00 */
[C---:B------:R-:W-:Y:S01]  /*6180*/  IMAD.U32 R37, R97.reuse, 0x10000, RZ ;  /* 0x0001000061257824 */ /* 0x040fe200078e00ff */
[----:B------:R-:W-:Y:S02]  /*6190*/  UMOV UR44, 0x400 ;  /* 0x00000400002c7882 */ /* 0x000fe40000000000 */
[----:B------:R-:W1:Y:S01]  /*61a0*/  LDC.64 R82, c[0x0][0x8b0] ;  /* 0x00022c00ff527b82 */ /* 0x000e620000000a00 */
[----:B------:R-:W-:Y:S01]  /*61b0*/  ULEA UR44, UR46, UR44, 0x18 ;  /* 0x0000002c2e2c7291 */ /* 0x000fe2000f8ec0ff */
[----:B------:R-:W-:Y:S01]  /*61c0*/  IMAD.SHL.U32 R5, R97, 0x4, RZ ;  /* 0x0000000461057824 */ /* 0x000fe200078e00ff */
[----:B------:R-:W-:Y:S01]  /*61d0*/  LOP3.LUT R4, R4, 0x200000, RZ, 0xc0, !PT ;  /* 0x0020000004047812 */ /* 0x000fe200078ec0ff */
[----:B------:R-:W-:Y:S01]  /*61e0*/  IMAD.SHL.U32 R7, R87, 0x400, RZ ;  /* 0x0000040057077824 */ /* 0x000fe200078e00ff */
[C---:B------:R-:W-:Y:S01]  /*61f0*/  LOP3.LUT R6, R85.reuse, 0x80, RZ, 0xc0, !PT ;  /* 0x0000008055067812 */ /* 0x040fe200078ec0ff */
[----:B------:R-:W-:Y:S01]  /*6200*/  UIADD3 UR4, UPT, UPT, UR44, 0x2300, URZ ;  /* 0x000023002c047890 */ /* 0x000fe2000fffe0ff */
[C---:B------:R-:W-:Y:S01]  /*6210*/  LOP3.LUT R84, R85.reuse, 0xb60, RZ, 0xc0, !PT ;  /* 0x00000b6055547812 */ /* 0x040fe200078ec0ff */
[----:B------:R-:W2:Y:S01]  /*6220*/  LDC.64 R80, c[0x0][0x8a8] ;  /* 0x00022a00ff507b82 */ /* 0x000ea20000000a00 */
[----:B------:R-:W-:Y:S01]  /*6230*/  LOP3.LUT R37, R4, 0x400000, R37, 0xf8, !PT ;  /* 0x0040000004257812 */ /* 0x000fe200078ef825 */
[----:B------:R-:W-:Y:S01]  /*6240*/  IMAD.MOV.U32 R36, RZ, RZ, RZ ;  /* 0x000000ffff247224 */ /* 0x000fe200078e00ff */
[----:B------:R-:W-:Y:S01]  /*6250*/  LOP3.LUT R5, R6, 0x10, R5, 0xf8, !PT ;  /* 0x0000001006057812 */ /* 0x000fe200078ef805 */
[----:B------:R-:W-:Y:S01]  /*6260*/  IMAD.MOV.U32 R91, RZ, RZ, RZ ;  /* 0x000000ffff5b7224 */ /* 0x000fe200078e00ff */
[----:B------:R-:W-:Y:S01]  /*6270*/  LOP3.LUT R84, R84, 0x400, R7, 0xf8, !PT ;  /* 0x0000040054547812 */ /* 0x000fe200078ef807 */
[----:B------:R-:W-:Y:S01]  /*6280*/  IMAD.U32 R96, RZ, RZ, UR4 ;  /* 0x00000004ff607e24 */ /* 0x000fe2000f8e00ff */
[----:B------:R-:W-:Y:S01]  /*6290*/  LOP3.LUT P0, RZ, R85, 0x80, RZ, 0xc0, !PT ;  /* 0x0000008055ff7812 */ /* 0x000fe2000780c0ff */
[----:B------:R-:W3:Y:S01]  /*62a0*/  LDCU UR58, c[0x0][0x370] ;  /* 0x00006e00ff3a77ac */ /* 0x000ee20008000800 */
[----:B------:R-:W4:Y:S01]  /*62b0*/  LDS R0, [UR44+0x280] ;  /* 0x0002802cff007984 */ /* 0x000f220008000800 */
[----:B------:R-:W-:-:S02]  /*62c0*/  LOP3.LUT R84, R84, R5, RZ, 0xfc, !PT ;  /* 0x0000000554547212 */ /* 0x000fc400078efcff */
[----:B------:R-:W-:Y:S01]  /*62d0*/  P2R R4, PR, RZ, 0x1 ;  /* 0x00000001ff047803 */ /* 0x000fe20000000000 */
[----:B------:R-:W1:Y:S01]  /*62e0*/  LDCU UR43, c[0x0][0xb0c] ;  /* 0x00016180ff2b77ac */ /* 0x000e620008000800 */
[----:B------:R-:W-:Y:S01]  /*62f0*/  LOP3.LUT R97, R97, 0x60, RZ, 0xc0, !PT ;  /* 0x0000006061617812 */ /* 0x000fe200078ec0ff */
[----:B------:R-:W1:Y:S01]  /*6300*/  LDCU UR39, c[0x0][0xb30] ;  /* 0x00016600ff2777ac */ /* 0x000e620008000800 */
[----:B------:R-:W1:Y:S01]  /*6310*/  LDCU.64 UR56, c[0x0][0x888] ;  /* 0x00011100ff3877ac */ /* 0x000e620008000a00 */
[----:B------:R-:W1:Y:S01]  /*6320*/  LDCU.64 UR40, c[0x0][0xb28] ;  /* 0x00016500ff2877ac */ /* 0x000e620008000a00 */
[----:B------:R-:W1:Y:S01]  /*6330*/  LDCU.64 UR60, c[0x0][0x890] ;  /* 0x00011200ff3c77ac */ /* 0x000e620008000a00 */
[----:B------:R-:W1:Y:S01]  /*6340*/  LDCU.128 UR52, c[0x0][0xb10] ;  /* 0x00016200ff3477ac */ /* 0x000e620008000c00 */
[----:B------:R-:W1:Y:S01]  /*6350*/  LDCU UR47, c[0x0][0x374] ;  /* 0x00006e80ff2f77ac */ /* 0x000e620008000800 */
[----:B------:R-:W-:Y:S01]  /*6360*/  UIADD3 UR62, UPT, UPT, UR44, 0x300, URZ ;  /* 0x000003002c3e7890 */ /* 0x000fe2000fffe0ff */
[----:B-1234-:R-:W-:-:S11]  /*6370*/  IMAD.IADD R37, R0, 0x1, R37 ;  /* 0x0000000100257824 */ /* 0x01efd600078e0225 */
.L_x_145:
[C---:B------:R-:W-:Y:S02]  /*6380*/  LEA R3, R91.reuse, UR44, 0x3 ;  /* 0x0000002c5b037c11 */ /* 0x040fe4000f8e18ff */
[----:B------:R-:W-:Y:S02]  /*6390*/  SHF.L.U32 R0, R94, 0x1f, RZ ;  /* 0x0000001f5e007819 */ /* 0x000fe400000006ff */
[----:B------:R-:W-:Y:S02]  /*63a0*/  LEA R5, R91, UR44, 0x4 ;  /* 0x0000002c5b057c11 */ /* 0x000fe4000f8e20ff */
[----:B-1----:R-:W1:Y:S02]  /*63b0*/  SYNCS.PHASECHK.TRANS64.TRYWAIT P0, [R3+URZ+0x1d0], R0 ;  /* 0x0001d000030075a7 */ /* 0x002e6400080011ff */
[----:B-1----:R-:W-:Y:S05]  /*63c0*/  @!P0 BRA `(.L_x_120) ;  /* 0x0000003800e88947 */ /* 0x002fea0003800000 */
.L_x_228:
        /* <DEDUP_REMOVED lines=11> */
[----:B------:R-:W-:Y:S01]  /*6480*/  PLOP3.LUT P0, PT, PT, PT, UP1, 0x80, 0x8 ;  /* 0x000000000008781c */ /* 0x000fe20003f0f018 */
[----:B------:R-:W-:Y:S11]  /*6490*/  UP2UR UR45, UPR, URZ, 0x2 ;  /* 0x00000002ff2d7883 */ /* 0x000ff60008000000 */
[----:B------:R-:W-:Y:S01]  /*64a0*/  @!UPT UIADD3 URZ, UPT, UPT, URZ, URZ, URZ ;  /* 0x000000fffffff290 */ /* 0x000fe2000fffe0ff */
[----:B-1----:R-:W-:Y:S02]  /*64b0*/  @P0 SHF.R.U32.HI R0, RZ, 0x10, R5 ;  /* 0x00000010ff000819 */ /* 0x002fe40000011605 */
        /* <DEDUP_REMOVED lines=12> */
[----:B------:R-:W2:Y:S01]  /*6580*/  LDCU UR12, c[0x0][0xb20] ;  /* 0x00016400ff0c77ac */ /* 0x000ea20008000800 */
[----:B------:R-:W-:Y:S02]  /*6590*/  UIMAD.WIDE.U32 UR4, UR47, UR55, URZ ;  /* 0x000000372f0472a5 */ /* 0x000fe4000f8e00ff */
[----:B------:R-:W-:Y:S02]  /*65a0*/  UIMAD.WIDE.U32 UR6, UR58, UR52, URZ ;  /* 0x000000343a0672a5 */ /* 0x000fe4000f8e00ff */
[----:B------:R-:W-:Y:S02]  /*65b0*/  UISETP.NE.AND UP0, UPT, UR54, 0x1, UPT ;  /* 0x000000013600788c */ /* 0x000fe4000bf05270 */
[----:B------:R-:W-:Y:S02]  /*65c0*/  UIMAD.WIDE.U32 UR8, UR37, UR55, URZ ;  /* 0x00000037250872a5 */ /* 0x000fe4000f8e00ff */
[----:B------:R-:W-:Y:S02]  /*65d0*/  UIMAD.WIDE.U32 UR10, UR38, UR52, URZ ;  /* 0x00000034260a72a5 */ /* 0x000fe4000f8e00ff */
[----:B------:R-:W-:Y:S02]  /*65e0*/  UISETP.NE.AND UP1, UPT, UR43, 0x1, UPT ;  /* 0x000000012b00788c */ /* 0x000fe4000bf25270 */
[----:B------:R-:W-:Y:S01]  /*65f0*/  UISETP.NE.AND UP2, UPT, UR42, 0x1, UPT ;  /* 0x000000012a00788c */ /* 0x000fe2000bf45270 */
[----:B------:R-:W-:Y:S02]  /*6600*/  UMOV UR4, UR5 ;  /* 0x0000000500047c82 */ /* 0x000fe40008000000 */
[----:B--2---:R-:W-:Y:S03]  /*6610*/  USHF.R.U32.HI UR5, URZ, UR12, UR4 ;  /* 0x0000000cff057299 */ /* 0x004fe60008011604 */
[----:B------:R-:W-:Y:S02]  /*6620*/  UMOV UR4, UR7 ;  /* 0x0000000700047c82 */ /* 0x000fe40008000000 */
[----:B------:R-:W-:Y:S02]  /*6630*/  USHF.R.U32.HI UR7, URZ, UR53, UR4 ;  /* 0x00000035ff077299 */ /* 0x000fe40008011604 */
[----:B------:R-:W-:Y:S02]  /*6640*/  USEL UR4, UR47, UR5, !UP0 ;  /* 0x000000052f047287 */ /* 0x000fe4000c000000 */
[----:B------:R-:W-:Y:S01]  /*6650*/  USEL UR7, UR58, UR7, !UP1 ;  /* 0x000000073a077287 */ /* 0x000fe2000c800000 */
[----:B------:R-:W-:Y:S01]  /*6660*/  UMOV UR5, UR9 ;  /* 0x0000000900057c82 */ /* 0x000fe20008000000 */
[----:B------:R-:W-:Y:S02]  /*6670*/  UIMAD.WIDE.U32 UR8, UR4, UR40, URZ ;  /* 0x00000028040872a5 */ /* 0x000fe4000f8e00ff */
[----:B------:R-:W-:Y:S03]  /*6680*/  USHF.R.U32.HI UR6, URZ, UR12, UR5 ;  /* 0x0000000cff067299 */ /* 0x000fe60008011605 */
[----:B------:R-:W-:Y:S01]  /*6690*/  UMOV UR5, UR11 ;  /* 0x0000000b00057c82 */ /* 0x000fe20008000000 */
[----:B------:R-:W-:Y:S02]  /*66a0*/  UIMAD.WIDE.U32 UR10, UR7, UR40, URZ ;  /* 0x00000028070a72a5 */ /* 0x000fe4000f8e00ff */
[----:B------:R-:W-:Y:S02]  /*66b0*/  USHF.R.U32.HI UR12, URZ, UR53, UR5 ;  /* 0x00000035ff0c7299 */ /* 0x000fe40008011605 */
[----:B------:R-:W-:Y:S01]  /*66c0*/  USEL UR6, UR37, UR6, !UP0 ;  /* 0x0000000625067287 */ /* 0x000fe2000c000000 */
[----:B------:R-:W-:Y:S02]  /*66d0*/  UMOV UR5, UR9 ;  /* 0x0000000900057c82 */ /* 0x000fe40008000000 */
[----:B------:R-:W-:Y:S01]  /*66e0*/  UMOV UR10, UR11 ;  /* 0x0000000b000a7c82 */ /* 0x000fe20008000000 */
[----:B------:R-:W-:Y:S02]  /*66f0*/  @UP2 USHF.R.U32.HI UR4, URZ, UR41, UR5 ;  /* 0x00000029ff042299 */ /* 0x000fe40008011605 */
[----:B------:R-:W-:Y:S02]  /*6700*/  @UP2 USHF.R.U32.HI UR7, URZ, UR41, UR10 ;  /* 0x00000029ff072299 */ /* 0x000fe4000801160a */
[----:B------:R-:W-:Y:S02]  /*6710*/  UIMAD UR4, UR42, UR4, URZ ;  /* 0x000000042a0472a4 */ /* 0x000fe4000f8e02ff */
[----:B------:R-:W-:Y:S02]  /*6720*/  UIMAD.WIDE.U32 UR10, UR6, UR40, URZ ;  /* 0x00000028060a72a5 */ /* 0x000fe4000f8e00ff */
[----:B------:R-:W-:Y:S02]  /*6730*/  USEL UR5, UR38, UR12, !UP1 ;  /* 0x0000000c26057287 */ /* 0x000fe4000c800000 */
[----:B------:R-:W-:Y:S02]  /*6740*/  UIMAD UR8, UR42, UR7, URZ ;  /* 0x000000072a0872a4 */ /* 0x000fe4000f8e02ff */
[----:B------:R-:W-:Y:S03]  /*6750*/  UISETP.GE.AND UP0, UPT, UR6, UR4, UPT ;  /* 0x000000040600728c */ /* 0x000fe6000bf06270 */
[----:B------:R-:W-:Y:S01]  /*6760*/  UMOV UR4, UR11 ;  /* 0x0000000b00047c82 */ /* 0x000fe20008000000 */
[----:B------:R-:W-:Y:S02]  /*6770*/  UISETP.GE.OR UP0, UPT, UR5, UR8, UP0 ;  /* 0x000000080500728c */ /* 0x000fe40008706670 */
[----:B------:R-:W-:Y:S02]  /*6780*/  USHF.R.U32.HI UR4, URZ, UR41, UR4 ;  /* 0x00000029ff047299 */ /* 0x000fe40008011604 */
[----:B------:R-:W-:Y:S02]  /*6790*/  UIMAD.WIDE.U32 UR8, UR5, UR40, URZ ;  /* 0x00000028050872a5 */ /* 0x000fe4000f8e00ff */
[----:B------:R-:W-:Y:S02]  /*67a0*/  USEL UR11, UR6, UR4, !UP2 ;  /* 0x00000004060b7287 */ /* 0x000fe4000d000000 */
[----:B------:R-:W-:Y:S02]  /*67b0*/  UIADD3 UR8, UPT, UPT, -UR5, URZ, URZ ;  /* 0x000000ff05087290 */ /* 0x000fe4000fffe1ff */
[----:B------:R-:W-:Y:S01]  /*67c0*/  UIADD3 UR10, UPT, UPT, -UR11, URZ, URZ ;  /* 0x000000ff0b0a7290 */ /* 0x000fe2000fffe1ff */
[----:B------:R-:W-:Y:S01]  /*67d0*/  @!UP0 UMOV UR4, UR9 ;  /* 0x0000000900048c82 */ /* 0x000fe20008000000 */
[----:B------:R-:W-:Y:S02]  /*67e0*/  UIADD3 UR9, UPT, UPT, -UR6, URZ, URZ ;  /* 0x000000ff06097290 */ /* 0x000fe4000fffe1ff */
[----:B------:R-:W-:Y:S02]  /*67f0*/  @!UP0 USHF.R.U32.HI UR4, URZ, UR41, UR4 ;  /* 0x00000029ff048299 */ /* 0x000fe40008011604 */
[----:B------:R-:W-:Y:S02]  /*6800*/  UIMAD UR10, UR42, UR10, UR6 ;  /* 0x0000000a2a0a72a4 */ /* 0x000fe4000f8e0206 */
[----:B------:R-:W-:Y:S04]  /*6810*/  @!UP0 USEL UR4, UR5, UR4, !UP2 ;  /* 0x0000000405048287 */ /* 0x000fe8000d000000 */
[----:B------:R-:W-:Y:S02]  /*6820*/  @!UP0 UIMAD UR10, UR7, UR10, UR4 ;  /* 0x0000000a070a82a4 */ /* 0x000fe4000f8e0204 */
[----:B------:R-:W-:Y:S02]  /*6830*/  @!UP0 UIADD3 UR11, UPT, UPT, UR11, -UR4, URZ ;  /* 0x800000040b0b8290 */ /* 0x000fe4000fffe0ff */
[----:B------:R-:W-:Y:S02]  /*6840*/  UIMAD UR7, UR43, UR8, UR38 ;  /* 0x000000082b0772a4 */ /* 0x000fe4000f8e0226 */
[----:B------:R-:W-:Y:S02]  /*6850*/  @!UP0 UIMAD UR6, UR11, UR42, UR5 ;  /* 0x0000002a0b0682a4 */ /* 0x000fe4000f8e0205 */
[----:B------:R-:W-:Y:S01]  /*6860*/  UIMAD UR4, UR54, UR9, UR37 ;  /* 0x00000009360472a4 */ /* 0x000fe2000f8e0225 */
[----:B------:R-:W-:Y:S02]  /*6870*/  @!UP0 UMOV UR5, UR10 ;  /* 0x0000000a00058c82 */ /* 0x000fe40008000000 */
[----:B------:R-:W-:Y:S02]  /*6880*/  UIMAD UR38, UR5, UR43, UR7 ;  /* 0x0000002b052672a4 */ /* 0x000fe4000f8e0207 */
[----:B------:R-:W-:Y:S11]  /*6890*/  UIMAD UR37, UR6, UR54, UR4 ;  /* 0x00000036062572a4 */ /* 0x000ff6000f8e0204 */
[----:B------:R-:W-:Y:S01]  /*68a0*/  @!UPT UIADD3 URZ, UPT, UPT, URZ, URZ, URZ ;  /* 0x000000fffffff290 */ /* 0x000fe2000fffe0ff */
.L_x_121:
[----:B------:R-:W-:Y:S01]  /*68b0*/  UISETP.NE.AND UP0, UPT, UR39, 0x1, UPT ;  /* 0x000000012700788c */ /* 0x000fe2000bf05270 */
[----:B------:R-:W-:Y:S01]  /*68c0*/  IADD3 R91, PT, PT, R91, 0x1, RZ ;  /* 0x000000015b5b7810 */ /* 0x000fe20007ffe0ff */
[----:B------:R-:W-:Y:S02]  /*68d0*/  USHF.L.U32 UR50, UR20, 0x6, URZ ;  /* 0x0000000614327899 */ /* 0x000fe400080006ff */
[----:B------:R-:W-:Y:S07]  /*68e0*/  USHF.L.U32 UR49, UR24, 0x7, URZ ;  /* 0x0000000718317899 */ /* 0x000fee00080006ff */
[----:B------:R-:W2:Y:S01]  /*68f0*/  @!UP0 LDCU.128 UR12, c[0x0][0xb10] ;  /* 0x00016200ff0c87ac */ /* 0x000ea20008000c00 */
[----:B------:R-:W3:Y:S01]  /*6900*/  @!UP0 LDCU UR5, c[0x0][0xb0c] ;  /* 0x00016180ff0587ac */ /* 0x000ee20008000800 */
[----:B------:R-:W4:Y:S01]  /*6910*/  @!UP0 LDCU UR10, c[0x0][0xb20] ;  /* 0x00016400ff0a87ac */ /* 0x000f220008000800 */
[----:B--2---:R-:W-:Y:S02]  /*6920*/  UIMAD.WIDE.U32 UR8, UR38, UR12, URZ ;  /* 0x0000000c260872a5 */ /* 0x004fe4000f8e00ff */
[----:B------:R-:W-:Y:S02]  /*6930*/  UIMAD.WIDE.U32 UR6, UR37, UR15, URZ ;  /* 0x0000000f250672a5 */ /* 0x000fe4000f8e00ff */
[----:B------:R-:W-:Y:S03]  /*6940*/  @!UP0 UISETP.NE.AND UP1, UPT, UR14, 0x1, UPT ;  /* 0x000000010e00888c */ /* 0x000fe6000bf25270 */
[----:B------:R-:W-:Y:S01]  /*6950*/  @!UP0 UMOV UR4, UR9 ;  /* 0x0000000900048c82 */ /* 0x000fe20008000000 */
[----:B---3--:R-:W-:Y:S02]  /*6960*/  @!UP0 UISETP.NE.AND UP2, UPT, UR5, 0x1, UPT ;  /* 0x000000010500888c */ /* 0x008fe4000bf45270 */
[----:B------:R-:W-:Y:S01]  /*6970*/  @!UP0 USHF.R.U32.HI UR4, URZ, UR13, UR4 ;  /* 0x0000000dff048299 */ /* 0x000fe20008011604 */
[----:B------:R-:W-:Y:S02]  /*6980*/  @!UP0 UMOV UR6, UR7 ;  /* 0x0000000700068c82 */ /* 0x000fe40008000000 */
[----:B----4-:R-:W-:Y:S02]  /*6990*/  @!UP0 USHF.R.U32.HI UR6, URZ, UR10, UR6 ;  /* 0x0000000aff068299 */ /* 0x010fe40008011606 */
[----:B------:R-:W-:Y:S02]  /*69a0*/  @!UP0 USEL UR7, UR38, UR4, !UP2 ;  /* 0x0000000426078287 */ /* 0x000fe4000d000000 */
[----:B------:R-:W-:Y:S04]  /*69b0*/  @!UP0 USEL UR6, UR37, UR6, !UP1 ;  /* 0x0000000625068287 */ /* 0x000fe8000c800000 */
[----:B------:R-:W-:Y:S02]  /*69c0*/  @!UP0 UIADD3 UR4, UPT, UPT, -UR7, UR6, URZ ;  /* 0x0000000607048290 */ /* 0x000fe4000fffe1ff */
[----:B------:R-:W-:Y:S02]  /*69d0*/  @!UP0 UIADD3 UR6, UPT, UPT, UR7, -UR6, URZ ;  /* 0x8000000607068290 */ /* 0x000fe4000fffe0ff */
[----:B------:R-:W-:Y:S02]  /*69e0*/  @!UP0 UIMAD UR38, UR4, UR5, UR38 ;  /* 0x00000005042682a4 */ /* 0x000fe4000f8e0226 */
[----:B------:R-:W-:Y:S02]  /*69f0*/  @!UP0 UIMAD UR37, UR6, UR14, UR37 ;  /* 0x0000000e062582a4 */ /* 0x000fe4000f8e0225 */
[----:B------:R-:W-:Y:S09]  /*6a00*/  ULOP3.LUT UP0, URZ, UR62, 0x90, URZ, 0xc0, !UPT ;  /* 0x000000903eff7892 */ /* 0x000ff2000f80c0ff */
[----:B------:R-:W-:Y:S05]  /*6a10*/  BRA.U !UP0, `(.L_x_122) ;  /* 0x0000000108407547 */ /* 0x000fea000b800000 */
[----:B------:R-:W2:Y:S01]  /*6a20*/  LDCU.64 UR8, c[0x4][0x80] ;  /* 0x01001000ff0877ac */ /* 0x000ea20008000a00 */
[----:B------:R-:W-:Y:S01]  /*6a30*/  MOV R3, 0x0 ;  /* 0x0000000000037802 */ /* 0x000fe20000000f00 */
[----:B------:R-:W-:Y:S02]  /*6a40*/  HFMA2 R12, -RZ, RZ, 0, 5.9604644775390625e-08 ;  /* 0x00000001ff0c7431 */ /* 0x000fe400000001ff */
[----:B------:R-:W-:Y:S02]  /*6a50*/  IMAD.MOV.U32 R8, RZ, RZ, 0x70 ;  /* 0x00000070ff087424 */ /* 0x000fe400078e00ff */
[----:B------:R-:W-:Y:S01]  /*6a60*/  IMAD.MOV.U32 R13, RZ, RZ, RZ ;  /* 0x000000ffff0d7224 */ /* 0x000fe200078e00ff */
[----:B------:R-:W3:Y:S01]  /*6a70*/  LDCU.64 UR6, c[0x4][0x88] ;  /* 0x01001100ff0677ac */ /* 0x000ee20008000a00 */
[----:B------:R-:W4:Y:S01]  /*6a80*/  LDC.64 R2, c[0x4][R3] ;  /* 0x0100000003027b82 */ /* 0x000f220000000a00 */
[----:B------:R-:W1:Y:S01]  /*6a90*/  LDCU.64 UR4, c[0x4][0x8] ;  /* 0x01000100ff0477ac */ /* 0x000e620008000a00 */
[----:B--2---:R-:W-:Y:S01]  /*6aa0*/  MOV R5, UR9 ;  /* 0x0000000900057c02 */ /* 0x004fe20008000f00 */
[----:B------:R-:W-:Y:S01]  /*6ab0*/  IMAD.U32 R4, RZ, RZ, UR8 ;  /* 0x00000008ff047e24 */ /* 0x000fe2000f8e00ff */
[----:B---3--:R-:W-:Y:S01]  /*6ac0*/  MOV R7, UR7 ;  /* 0x0000000700077c02 */ /* 0x008fe20008000f00 */
[----:B------:R-:W-:Y:S01]  /*6ad0*/  IMAD.U32 R6, RZ, RZ, UR6 ;  /* 0x00000006ff067e24 */ /* 0x000fe2000f8e00ff */
[----:B-1----:R-:W-:Y:S01]  /*6ae0*/  MOV R11, UR5 ;  /* 0x00000005000b7c02 */ /* 0x002fe20008000f00 */
[----:B------:R-:W-:Y:S02]  /*6af0*/  IMAD.U32 R10, RZ, RZ, UR4 ;  /* 0x00000004ff0a7e24 */ /* 0x000fe4000f8e00ff */
[----:B------:R-:W-:Y:S07]  /*6b00*/  LEPC R20, `(.L_x_122) ;  /* 0x000000001014794e */ /* 0x000fee0000000000 */
[----:B----45:R-:W-:Y:S05]  /*6b10*/  CALL.ABS.NOINC R2 ;  /* 0x0000000002007343 */ /* 0x030fea0003c00000 */
.L_x_122:
[----:B------:R-:W-:Y:S01]  /*6b20*/  LOP3.LUT P0, RZ, R96, 0x90, RZ, 0xc0, !PT ;  /* 0x0000009060ff7812 */ /* 0x000fe2000780c0ff */
[----:B------:R-:W-:Y:S11]  /*6b30*/  BSSY.RECONVERGENT B6, `(.L_x_123) ;  /* 0x0000013000067945 */ /* 0x000ff60003800200 */
[----:B------:R-:W-:Y:S01]  /*6b40*/  @!UPT UIADD3 URZ, UPT, UPT, URZ, URZ, URZ ;  /* 0x000000fffffff290 */ /* 0x000fe2000fffe0ff */
[----:B------:R-:W-:Y:S05]  /*6b50*/  @!P0 BRA `(.L_x_124) ;  /* 0x0000000000408947 */ /* 0x000fea0003800000 */
        /* <DEDUP_REMOVED lines=16> */
.L_x_124:
[----:B------:R-:W-:Y:S05]  /*6c60*/  BSYNC.RECONVERGENT B6 ;  /* 0x0000000000067941 */ /* 0x000fea0003800200 */
.L_x_123:
[----:B------:R-:W-:Y:S01]  /*6c70*/  R2UR UR4, R89 ;  /* 0x00000000590472ca */ /* 0x000fe200000e0000 */
[----:B------:R-:W-:Y:S01]  /*6c80*/  UISETP.NE.U32.AND UP0, UPT, UR60, URZ, UPT ;  /* 0x000000ff3c00728c */ /* 0x000fe2000bf05070 */
[----:B------:R-:W-:Y:S02]  /*6c90*/  ISETP.NE.U32.AND P4, PT, R82, RZ, PT ;  /* 0x000000ff5200720c */ /* 0x000fe40003f85070 */
[----:B------:R-:W-:Y:S01]  /*6ca0*/  ISETP.NE.U32.AND P2, PT, RZ, UR56, PT ;  /* 0x00000038ff007c0c */ /* 0x000fe2000bf45070 */
[----:B------:R-:W-:Y:S01]  /*6cb0*/  UISETP.NE.AND.EX UP1, UPT, UR61, URZ, UPT, UP0 ;  /* 0x000000ff3d00728c */ /* 0x000fe2000bf25300 */
[----:B------:R-:W-:Y:S01]  /*6cc0*/  ISETP.NE.AND.EX P4, PT, R83, RZ, PT, P4 ;  /* 0x000000ff5300720c */ /* 0x000fe20003f85340 */
[----:B------:R-:W-:Y:S01]  /*6cd0*/  UPLOP3.LUT UP0, UPT, UPT, UPT, UPT, 0x40, 0x4 ;  /* 0x000000000004789c */ /* 0x000fe20003f0e870 */
[----:B------:R-:W-:Y:S05]  /*6ce0*/  ISETP.NE.AND.EX P2, PT, RZ, UR57, PT, P2 ;  /* 0x00000039ff007c0c */ /* 0x000fea000bf45320 */
[----:B------:R-:W-:Y:S06]  /*6cf0*/  UISETP.NE.AND UP2, UPT, UR4, URZ, UPT ;  /* 0x000000ff0400728c */ /* 0x000fec000bf45270 */
[----:B------:R-:W-:Y:S05]  /*6d00*/  PLOP3.LUT P1, PT, PT, PT, UP2, 0x80, 0x8 ;  /* 0x000000000008781c */ /* 0x000fea0003f2f028 */
[----:B------:R-:W-:Y:S06]  /*6d10*/  @UP2 UPLOP3.LUT UP0, UPT, UPT, UPT, UP1, 0x80, 0x8 ;  /* 0x000000000008289c */ /* 0x000fec0003f0f010 */
[----:B------:R-:W-:Y:S01]  /*6d20*/  PLOP3.LUT P0, PT, PT, PT, UP0, 0x80, 0x8 ;  /* 0x000000000008781c */ /* 0x000fe20003f0f008 */
[----:B------:R-:W-:Y:S01]  /*6d30*/  @!UPT UIADD3 URZ, UPT, UPT, URZ, URZ, URZ ;  /* 0x000000fffffff290 */ /* 0x000fe2000fffe0ff */
[----:B------:R-:W-:Y:S11]  /*6d40*/  BRA.U !UP1, `(.L_x_125) ;  /* 0x00000001093c7547 */ /* 0x000ff6000b800000 */
[----:B------:R-:W-:Y:S01]  /*6d50*/  UISETP.NE.U32.AND UP0, UPT, UR56, URZ, UPT ;  /* 0x000000ff3800728c */ /* 0x000fe2000bf05070 */
[----:B-1----:R-:W-:Y:S01]  /*6d60*/  HFMA2 R0, -RZ, RZ, 0, 5.9604644775390625e-08 ;  /* 0x00000001ff007431 */ /* 0x002fe200000001ff */
[----:B------:R-:W1:Y:S01]  /*6d70*/  LDCU.64 UR8, c[0x0][0x358] ;  /* 0x00006b00ff0877ac */ /* 0x000e620008000a00 */
[----:B------:R-:W-:Y:S01]  /*6d80*/  IMAD.MOV.U32 R86, RZ, RZ, 0x1 ;  /* 0x00000001ff567424 */ /* 0x000fe200078e00ff */
[----:B------:R-:W-:Y:S06]  /*6d90*/  UISETP.NE.AND.EX UP0, UPT, UR57, URZ, UPT, UP0 ;  /* 0x000000ff3900728c */ /* 0x000fec000bf05300 */
[----:B------:R-:W-:Y:S05]  /*6da0*/  PLOP3.LUT P3, PT, PT, PT, UP0, 0x80, 0x8 ;  /* 0x000000000008781c */ /* 0x000fea0003f6f008 */
[----:B------:R-:W2:Y:S01]  /*6db0*/  @UP0 LDCU.64 UR4, c[0x0][0x888] ;  /* 0x00011100ff0407ac */ /* 0x000ea20008000a00 */
[----:B------:R-:W-:Y:S07]  /*6dc0*/  @UP0 UIMAD UR6, UR36, UR60, URZ ;  /* 0x0000003c240602a4 */ /* 0x000fee000f8e02ff */
[----:B------:R-:W-:Y:S01]  /*6dd0*/  @!P3 PRMT R86, R0, 0x7610, R86 ;  /* 0x000076100056b816 */ /* 0x000fe20000000056 */
[----:B--2---:R-:W-:Y:S06]  /*6de0*/  @UP0 UIMAD.WIDE UR4, UR6, 0x4, UR4 ;  /* 0x00000004060408a5 */ /* 0x004fec000f8e0204 */
[----:B------:R-:W-:Y:S01]  /*6df0*/  IMAD.U32 R2, RZ, RZ, UR4 ;  /* 0x00000004ff027e24 */ /* 0x000fe2000f8e00ff */
[----:B------:R-:W-:Y:S04]  /*6e00*/  MOV R3, UR5 ;  /* 0x0000000500037c02 */ /* 0x000fe80008000f00 */
[----:B------:R-:W2:Y:S01]  /*6e10*/  @!UP0 LDCU UR4, c[0x0][0x880] ;  /* 0x00011000ff0487ac */ /* 0x000ea20008000800 */
[----:B-1---5:R3:W5:Y:S02]  /*6e20*/  @P3 LDG.E R41, desc[UR8][R2.64] ;  /* 0x0000000802293981 */ /* 0x022764000c1e1900 */
[----:B--23--:R-:W-:Y:S02]  /*6e30*/  @!P3 IMAD.U32 R41, RZ, RZ, UR4 ;  /* 0x00000004ff29be24 */ /* 0x00cfe4000f8e00ff */
.L_x_125:
[----:B------:R-:W-:Y:S05]  /*6e40*/  @!P4 BRA `(.L_x_126) ;  /* 0x000000000024c947 */ /* 0x000fea0003800000 */
[----:B------:R-:W-:Y:S01]  /*6e50*/  ISETP.NE.U32.AND P3, PT, R80, RZ, PT ;  /* 0x000000ff5000720c */ /* 0x000fe20003f65070 */
[----:B------:R-:W2:Y:S03]  /*6e60*/  LDCU.64 UR4, c[0x0][0x358] ;  /* 0x00006b00ff0477ac */ /* 0x000ea60008000a00 */
[----:B------:R-:W-:Y:S11]  /*6e70*/  ISETP.NE.AND.EX P3, PT, R81, RZ, PT, P3 ;  /* 0x000000ff5100720c */ /* 0x000ff60003f65330 */
[----:B------:R-:W-:Y:S02]  /*6e80*/  @!UPT UIADD3 URZ, UPT, UPT, URZ, URZ, URZ ;  /* 0x000000fffffff290 */ /* 0x000fe4000fffe0ff */
[----:B------:R-:W3:Y:S01]  /*6e90*/  @P3 LDC.64 R2, c[0x0][0x8a8] ;  /* 0x00022a00ff023b82 */ /* 0x000ee20000000a00 */
[----:B-1----:R-:W-:Y:S04]  /*6ea0*/  @P3 IMAD R0, R82, UR36, RZ ;  /* 0x0000002452003c24 */ /* 0x002fe8000f8e02ff */
[----:B---3--:R-:W-:Y:S05]  /*6eb0*/  @P3 IMAD.WIDE R2, R0, 0x4, R2 ;  /* 0x0000000400023825 */ /* 0x008fea00078e0202 */
[----:B--2--5:R2:W5:Y:S02]  /*6ec0*/  @P3 LDG.E R38, desc[UR4][R2.64] ;  /* 0x0000000402263981 */ /* 0x024564000c1e1900 */
[----:B--2---:R-:W3:Y:S02]  /*6ed0*/  @!P3 LDC R38, c[0x0][0x8a0] ;  /* 0x00022800ff26bb82 */ /* 0x004ee40000000800 */
.L_x_126:
[----:B-----5:R-:W-:Y:S01]  /*6ee0*/  FSETP.NEU.AND P4, PT, R41, RZ, PT ;  /* 0x000000ff2900720b */ /* 0x020fe20003f8d000 */
[----:B------:R-:W-:Y:S01]  /*6ef0*/  BSSY B1, `(.L_x_127) ;  /* 0x0000041000017945 */ /* 0x000fe20003800000 */
[----:B------:R-:W-:Y:S01]  /*6f00*/  SEL R7, RZ, 0xffffffff, P2 ;  /* 0xffffffffff077807 */ /* 0x000fe20001000000 */
[----:B------:R-:W-:Y:S01]  /*6f10*/  IMAD.MOV.U32 R71, RZ, RZ, 0x1 ;  /* 0x00000001ff477424 */ /* 0x000fe200078e00ff */
[----:B------:R-:W-:Y:S01]  /*6f20*/  LOP3.LUT P3, RZ, R86, 0xff, RZ, 0xc0, !PT ;  /* 0x000000ff56ff7812 */ /* 0x000fe2000786c0ff */
[C---:B------:R-:W-:Y:S01]  /*6f30*/  IMAD R39, R36.reuse, 0x40, R37 ;  /* 0x0000004024277824 */ /* 0x040fe200078e0225 */
[----:B-1----:R-:W-:Y:S02]  /*6f40*/  @P1 SEL R0, RZ, 0xffffffff, P4 ;  /* 0xffffffffff001807 */ /* 0x002fe40002000000 */
[----:B------:R-:W-:Y:S02]  /*6f50*/  CS2R R78, SRZ ;  /* 0x00000000004e7805 */ /* 0x000fe4000001ff00 */
[----:B------:R-:W-:Y:S02]  /*6f60*/  LEA R3, R93, UR44, 0x3 ;  /* 0x0000002c5d037c11 */ /* 0x000fe4000f8e18ff */
[----:B------:R-:W-:Y:S02]  /*6f70*/  CS2R R76, SRZ ;  /* 0x00000000004c7805 */ /* 0x000fe4000001ff00 */
[----:B------:R-:W-:Y:S02]  /*6f80*/  @P0 SEL R0, R7, R0, !P3 ;  /* 0x0000000007000207 */ /* 0x000fe40005800000 */
[----:B------:R-:W-:Y:S02]  /*6f90*/  CS2R R74, SRZ ;  /* 0x00000000004a7805 */ /* 0x000fe4000001ff00 */
[----:B------:R-:W-:Y:S02]  /*6fa0*/  LEA R90, R36, UR44, 0x3 ;  /* 0x0000002c245a7c11 */ /* 0x000fe4000f8e18ff */
[----:B------:R-:W-:Y:S02]  /*6fb0*/  CS2R R72, SRZ ;  /* 0x0000000000487805 */ /* 0x000fe4000001ff00 */
[----:B------:R-:W-:Y:S02]  /*6fc0*/  @P1 LOP3.LUT R0, R0, 0x1, RZ, 0xc0, !PT ;  /* 0x0000000100001812 */ /* 0x000fe400078ec0ff */
[----:B------:R-:W-:Y:S02]  /*6fd0*/  SHF.L.U32 R5, R95, 0x1f, RZ ;  /* 0x0000001f5f057819 */ /* 0x000fe400000006ff */
[----:B------:R-:W-:Y:S02]  /*6fe0*/  ISETP.NE.U32.OR P6, PT, R0, 0x1, !P1 ;  /* 0x000000010000780c */ /* 0x000fe40004fc5470 */
[----:B------:R-:W-:Y:S02]  /*6ff0*/  PLOP3.LUT P2, PT, PT, PT, UP1, 0x80, 0x8 ;  /* 0x000000000008781c */ /* 0x000fe40003f4f018 */
[----:B------:R-:W-:Y:S02]  /*7000*/  SEL R0, RZ, 0xffffffff, P4 ;  /* 0xffffffffff007807 */ /* 0x000fe40002000000 */
[----:B------:R-:W-:Y:S07]  /*7010*/  P2R R98, PR, RZ, 0x40 ;  /* 0x00000040ff627803 */ /* 0x000fee0000000000 */
[----:B------:R-:W-:Y:S02]  /*7020*/  @P6 SHF.L.U32 R2, R92, 0x1f, RZ ;  /* 0x0000001f5c026819 */ /* 0x000fe400000006ff */
[----:B------:R-:W-:Y:S02]  /*7030*/  @P2 SEL R0, R7, R0, !P3 ;  /* 0x0000000007002207 */ /* 0x000fe40005800000 */
[----:B------:R-:W1:Y:S02]  /*7040*/  @P6 SYNCS.PHASECHK.TRANS64.TRYWAIT P1, [R3+URZ+0x1a0], R2 ;  /* 0x0001a002030065a7 */ /* 0x000e6400080211ff */
[----:B------:R-:W-:Y:S04]  /*7050*/  LOP3.LUT R0, R0, 0x1, RZ, 0xc0, !PT ;  /* 0x0000000100007812 */ /* 0x000fe800078ec0ff */
[----:B------:R-:W-:Y:S04]  /*7060*/  ISETP.NE.U32.AND P5, PT, R0, 0x1, PT ;  /* 0x000000010000780c */ /* 0x000fe80003fa5070 */
[----:B------:R-:W-:Y:S01]  /*7070*/  P2R R99, PR, RZ, 0x20 ;  /* 0x00000020ff637803 */ /* 0x000fe20000000000 */
[----:B------:R2:W4:Y:S01]  /*7080*/  SYNCS.PHASECHK.TRANS64.TRYWAIT P0, [R90+URZ+0x1f0], R5 ;  /* 0x0001f0055a0075a7 */ /* 0x00052200080011ff */
[----:B-1----:R-:W-:Y:S01]  /*7090*/  @P6 SEL R71, RZ, 0x1, !P1 ;  /* 0x00000001ff476807 */ /* 0x002fe20004800000 */
[----:B--2---:R-:W-:Y:S06]  /*70a0*/  @!P6 BRA `(.L_x_128) ;  /* 0x000000000094e947 */ /* 0x004fec0003800000 */
[----:B------:R-:W-:Y:S01]  /*70b0*/  @P5 IMAD R4, R93, 0x1000, R84 ;  /* 0x000010005d045824 */ /* 0x000fe200078e0254 */
[----:B------:R-:W-:Y:S01]  /*70c0*/  LOP3.LUT P6, RZ, R85, 0x80, RZ, 0xc0, !PT ;  /* 0x0000008055ff7812 */ /* 0x000fe200078cc0ff */
[----:B------:R-:W-:Y:S01]  /*70d0*/  BSSY B0, `(.L_x_129) ;  /* 0x0000010000007945 */ /* 0x000fe20003800000 */
[----:B------:R-:W-:Y:S01]  /*70e0*/  ISETP.NE.AND P2, PT, R71, RZ, PT ;  /* 0x000000ff4700720c */ /* 0x000fe20003f45270 */
[----:B------:R-:W-:Y:S01]  /*70f0*/  @P5 VIADD R2, R4, UR44 ;  /* 0x0000002c04025c36 */ /* 0x000fe20008000000 */
[----:B------:R-:W-:Y:S02]  /*7100*/  PLOP3.LUT P1, PT, PT, PT, PT, 0x8, 0x80 ;  /* 0x000000000080781c */ /* 0x000fe40003f2e170 */
[----:B------:R-:W-:Y:S02]  /*7110*/  CS2R R74, SRZ ;  /* 0x00000000004a7805 */ /* 0x000fe4000001ff00 */
[----:B------:R-:W-:Y:S01]  /*7120*/  @P5 PLOP3.LUT P1, PT, P6, PT, PT, 0x80, 0x8 ;  /* 0x000000000008581c */ /* 0x000fe2000372f070 */
[C---:B------:R-:W-:Y:S01]  /*7130*/  @P5 VIADD R0, R2.reuse, 0x300 ;  /* 0x0000030002005836 */ /* 0x040fe20000000000 */
[----:B------:R-:W-:Y:S01]  /*7140*/  CS2R R72, SRZ ;  /* 0x0000000000487805 */ /* 0x000fe2000001ff00 */
[----:B------:R-:W-:Y:S01]  /*7150*/  @P5 VIADD R2, R2, 0x310 ;  /* 0x0000031002025836 */ /* 0x000fe20000000000 */
[----:B------:R-:W-:Y:S02]  /*7160*/  CS2R R78, SRZ ;  /* 0x00000000004e7805 */ /* 0x000fe4000001ff00 */
[----:B------:R-:W-:Y:S07]  /*7170*/  CS2R R76, SRZ ;  /* 0x00000000004c7805 */ /* 0x000fee000001ff00 */
[----:B------:R-:W-:Y:S01]  /*7180*/  @P1 VIADD R2, R0, 0xfffffff0 ;  /* 0xfffffff000021836 */ /* 0x000fe20000000000 */
[----:B------:R-:W-:Y:S06]  /*7190*/  @P2 BRA `(.L_x_130) ;  /* 0x00000000000c2947 */ /* 0x000fec0003800000 */
[----:B------:R-:W-:Y:S04]  /*71a0*/  SHF.L.U32 R0, R92, 0x1f, RZ ;  /* 0x0000001f5c007819 */ /* 0x000fe800000006ff */
[----:B------:R-:W1:Y:S02]  /*71b0*/  SYNCS.PHASECHK.TRANS64.TRYWAIT P1, [R3+URZ+0x1a0], R0 ;  /* 0x0001a000030075a7 */ /* 0x000e6400080211ff */
[----:B-1----:R-:W-:Y:S05]  /*71c0*/  @!P1 BRA `(.L_x_131) ;  /* 0x0000002c007c9947 */ /* 0x002fea0003800000 */
.L_x_130:
[----:B------:R-:W-:Y:S05]  /*71d0*/  BSYNC B0 ;  /* 0x0000000000007941 */ /* 0x000fea0003800000 */
.L_x_129:
[----:B------:R-:W-:Y:S01]  /*71e0*/  ISETP.NE.AND P1, PT, R99, RZ, PT ;  /* 0x000000ff6300720c */ /* 0x000fe20003f25270 */
[----:B-1----:R-:W-:Y:S02]  /*71f0*/  VIADD R3, R3, 0x1b0 ;  /* 0x000001b003037836 */ /* 0x002fe40000000000 */
[----:B------:R-:W-:Y:S02]  /*7200*/  IMAD.U32 R0, RZ, RZ, UR46 ;  /* 0x0000002eff007e24 */ /* 0x000fe4000f8e00ff */
[----:B------:R-:W-:Y:S03]  /*7210*/  VIADD R93, R93, 0x1 ;  /* 0x000000015d5d7836 */ /* 0x000fe60000000000 */
[----:B------:R-:W-:Y:S05]  /*7220*/  PRMT R0, R0, 0x654, R3 ;  /* 0x0000065400007816 */ /* 0x000fea0000000003 */
[----:B------:R1:W2:Y:S04]  /*7230*/  @P1 LDS.128 R72, [R4+UR44+0x300] ;  /* 0x0003002c04481984 */ /* 0x0002a80008000c00 */
[----:B------:R1:W1:Y:S01]  /*7240*/  @P1 LDS.128 R76, [R2] ;  /* 0x00000000024c1984 */ /* 0x0002620000000c00 */
[C---:B------:R-:W-:Y:S01]  /*7250*/  ISETP.NE.AND P1, PT, R93.reuse, 0x2, PT ;  /* 0x000000025d00780c */ /* 0x040fe20003f25270 */
[----:B------:R-:W-:Y:S01]  /*7260*/  @!PT LDS RZ, [RZ] ;  /* 0x00000000fffff984 */ /* 0x000fe20000000800 */
[----:B------:R-:W-:Y:S01]  /*7270*/  @!PT LDS RZ, [RZ] ;  /* 0x00000000fffff984 */ /* 0x000fe20000000800 */
[----:B------:R-:W-:Y:S01]  /*7280*/  @!PT LDS RZ, [RZ] ;  /* 0x00000000fffff984 */ /* 0x000fe20000000800 */
[----:B------:R-:W-:Y:S01]  /*7290*/  @!PT LDS RZ, [RZ] ;  /* 0x00000000fffff984 */ /* 0x000fe20000000800 */
[----:B------:R5:W-:Y:S06]  /*72a0*/  MEMBAR.ALL.CTA ;  /* 0x0000000000007992 */ /* 0x000bec0000008000 */
[----:B-----5:R-:W5:Y:S01]  /*72b0*/  FENCE.VIEW.ASYNC.S ;  /* 0x00000000000073c6 */ /* 0x020f620000000000 */
[----:B------:R-:W-:Y:S02]  /*72c0*/  SEL R3, RZ, 0x1, P1 ;  /* 0x00000001ff037807 */ /* 0x000fe40000800000 */
[----:B------:R-:W-:Y:S02]  /*72d0*/  SEL R93, R93, RZ, P1 ;  /* 0x000000ff5d5d7207 */ /* 0x000fe40000800000 */
[----:B------:R-:W-:Y:S01]  /*72e0*/  LOP3.LUT R92, R92, R3, RZ, 0x3c, !PT ;  /* 0x000000035c5c7212 */ /* 0x000fe200078e3cff */
[----:B-----5:R1:W-:Y:S06]  /*72f0*/  SYNCS.ARRIVE.TRANS64.RED.A1T0 RZ, [R0+URZ], RZ ;  /* 0x000000ff00ff79a7 */ /* 0x0203ec00081004ff */
.L_x_128:
[----:B------:R-:W-:Y:S05]  /*7300*/  BSYNC B1 ;  /* 0x0000000000017941 */ /* 0x000fea0003800000 */
.L_x_127:
[----:B-1----:R-:W-:Y:S04]  /*7310*/  SHF.R.U32.HI R0, RZ, 0x15, R39 ;  /* 0x00000015ff007819 */ /* 0x002fe80000011627 */
[----:B------:R-:W-:Y:S01]  /*7320*/  LOP3.LUT P1, RZ, R0, 0x3, R87, 0x48, !PT ;  /* 0x0000000300ff7812 */ /* 0x000fe20007824857 */
[----:B------:R-:W-:Y:S01]  /*7330*/  @!UPT UIADD3 URZ, UPT, UPT, URZ, URZ, URZ ;  /* 0x000000fffffff290 */ /* 0x000fe2000fffe0ff */
[----:B----4-:R-:W-:Y:S11]  /*7340*/  @P0 BRA `(.L_x_132) ;  /* 0x0000000000080947 */ /* 0x010ff60003800000 */
[----:B------:R-:W1:Y:S02]  /*7350*/  SYNCS.PHASECHK.TRANS64.TRYWAIT P0, [R90+URZ+0x1f0], R5 ;  /* 0x0001f0055a0075a7 */ /* 0x000e6400080011ff */
[----:B-1----:R-:W-:Y:S05]  /*7360*/  @!P0 BRA `(.L_x_133) ;  /* 0x0000002c00288947 */ /* 0x002fea0003800000 */
.L_x_132:
[----:B------:R-:W-:Y:S05]  /*7370*/  @!P1 BRA `(.L_x_134) ;  /* 0x0000000000409947 */ /* 0x000fea0003800000 */
[----:B------:R-:W1:Y:S01]  /*7380*/  LDCU.64 UR8, c[0x4][0x70] ;  /* 0x01000e00ff0877ac */ /* 0x000e620008000a00 */
[----:B------:R-:W-:Y:S01]  /*7390*/  MOV R3, 0x0 ;  /* 0x0000000000037802 */ /* 0x000fe20000000f00 */
[----:B------:R-:W-:Y:S02]  /*73a0*/  HFMA2 R12, -RZ, RZ, 0, 5.9604644775390625e-08 ;  /* 0x00000001ff0c7431 */ /* 0x000fe400000001ff */
[----:B------:R-:W-:Y:S02]  /*73b0*/  IMAD.MOV.U32 R8, RZ, RZ, 0x192 ;  /* 0x00000192ff087424 */ /* 0x000fe400078e00ff */
[----:B------:R-:W-:Y:S01]  /*73c0*/  IMAD.MOV.U32 R13, RZ, RZ, RZ ;  /* 0x000000ffff0d7224 */ /* 0x000fe200078e00ff */
[----:B------:R-:W4:Y:S01]  /*73d0*/  LDCU.64 UR6, c[0x4][0x78] ;  /* 0x01000f00ff0677ac */ /* 0x000f220008000a00 */
[----:B------:R-:W2:Y:S01]  /*73e0*/  LDC.64 R2, c[0x4][R3] ;  /* 0x0100000003027b82 */ /* 0x000ea20000000a00 */
[----:B------:R-:W5:Y:S01]  /*73f0*/  LDCU.64 UR4, c[0x4][0x10] ;  /* 0x01000200ff0477ac */ /* 0x000f620008000a00 */
[----:B-1----:R-:W-:Y:S01]  /*7400*/  MOV R5, UR9 ;  /* 0x0000000900057c02 */ /* 0x002fe20008000f00 */
[----:B------:R-:W-:Y:S01]  /*7410*/  IMAD.U32 R4, RZ, RZ, UR8 ;  /* 0x00000008ff047e24 */ /* 0x000fe2000f8e00ff */
[----:B----4-:R-:W-:Y:S01]  /*7420*/  MOV R7, UR7 ;  /* 0x0000000700077c02 */ /* 0x010fe20008000f00 */
[----:B------:R-:W-:Y:S01]  /*7430*/  IMAD.U32 R6, RZ, RZ, UR6 ;  /* 0x00000006ff067e24 */ /* 0x000fe2000f8e00ff */
[----:B-----5:R-:W-:Y:S01]  /*7440*/  MOV R11, UR5 ;  /* 0x00000005000b7c02 */ /* 0x020fe20008000f00 */
[----:B------:R-:W-:Y:S02]  /*7450*/  IMAD.U32 R10, RZ, RZ, UR4 ;  /* 0x00000004ff0a7e24 */ /* 0x000fe4000f8e00ff */
[----:B------:R-:W-:Y:S07]  /*7460*/  LEPC R20, `(.L_x_134) ;  /* 0x000000001014794e */ /* 0x000fee0000000000 */
[----:B--23--:R-:W-:Y:S05]  /*7470*/  CALL.ABS.NOINC R2 ;  /* 0x0000000002007343 */ /* 0x00cfea0003c00000 */
.L_x_134:
[-C--:B--2---:R-:W-:Y:S01]  /*7480*/  F2FP.F16.E4M3.UNPACK_B R42, R72.reuse ;  /* 0x00000048ff2a723e */ /* 0x084fe200020006ff */
[----:B------:R-:W-:Y:S05]  /*7490*/  WARPSYNC.ALL ;  /* 0x0000000000007948 */ /* 0x000fea0003800000 */
[----:B------:R-:W-:Y:S01]  /*74a0*/  R2UR UR4, R39 ;  /* 0x00000000270472ca */ /* 0x000fe200000e0000 */
[--C-:B------:R-:W-:Y:S01]  /*74b0*/  HADD2.F32 R40, -RZ, R42.reuse.H0_H0 ;  /* 0x2000002aff287230 */ /* 0x100fe20000004100 */
[----:B------:R-:W-:Y:S01]  /*74c0*/  F2FP.F16.E4M3.UNPACK_B R43, R72.H1 ;  /* 0x00000048ff2b723e */ /* 0x000fe200030006ff */
[----:B------:R-:W-:Y:S01]  /*74d0*/  HADD2.F32 R42, -RZ, R42.H1_H1 ;  /* 0x3000002aff2a7230 */ /* 0x000fe20000004100 */
[-C--:B------:R-:W-:Y:S01]  /*74e0*/  F2FP.F16.E4M3.UNPACK_B R45, R73.reuse ;  /* 0x00000049ff2d723e */ /* 0x080fe200020006ff */
[----:B------:R-:W-:Y:S01]  /*74f0*/  BSSY.RECONVERGENT B0, `(.L_x_135) ;  /* 0x000009f000007945 */ /* 0x000fe20003800200 */
[----:B------:R-:W-:Y:S01]  /*7500*/  F2FP.F16.E4M3.UNPACK_B R47, R73.H1 ;  /* 0x00000049ff2f723e */ /* 0x000fe200030006ff */
[--C-:B------:R-:W-:Y:S01]  /*7510*/  HADD2.F32 R44, -RZ, R43.reuse.H0_H0 ;  /* 0x2000002bff2c7230 */ /* 0x100fe20000004100 */
[-C--:B------:R-:W-:Y:S01]  /*7520*/  F2FP.F16.E4M3.UNPACK_B R49, R74.reuse ;  /* 0x0000004aff31723e */ /* 0x080fe200020006ff */
[----:B------:R-:W-:Y:S01]  /*7530*/  HADD2.F32 R46, -RZ, R43.H1_H1 ;  /* 0x3000002bff2e7230 */ /* 0x000fe20000004100 */
[----:B------:R-:W-:Y:S01]  /*7540*/  F2FP.F16.E4M3.UNPACK_B R51, R74.H1 ;  /* 0x0000004aff33723e */ /* 0x000fe200030006ff */
[--C-:B------:R-:W-:Y:S01]  /*7550*/  HADD2.F32 R43, -RZ, R45.reuse.H0_H0 ;  /* 0x2000002dff2b7230 */ /* 0x100fe20000004100 */
[-C--:B------:R-:W-:Y:S01]  /*7560*/  F2FP.F16.E4M3.UNPACK_B R53, R75.reuse ;  /* 0x0000004bff35723e */ /* 0x080fe200020006ff */
[----:B-1----:R-:W3:Y:S01]  /*7570*/  LDTM.x32 R4, tmem[UR4] ;  /* 0x00000004000479ee */ /* 0x002ee200082c0000 */
[----:B------:R-:W-:Y:S01]  /*7580*/  F2FP.F16.E4M3.UNPACK_B R55, R75.H1 ;  /* 0x0000004bff37723e */ /* 0x000fe200030006ff */
[----:B------:R-:W-:Y:S01]  /*7590*/  HADD2.F32 R48, -RZ, R45.H1_H1 ;  /* 0x3000002dff307230 */ /* 0x000fe20000004100 */
[-C--:B------:R-:W-:Y:S01]  /*75a0*/  F2FP.F16.E4M3.UNPACK_B R57, R76.reuse ;  /* 0x0000004cff39723e */ /* 0x080fe200020006ff */
[----:B------:R-:W-:Y:S01]  /*75b0*/  HADD2.F32 R52, -RZ, R49.H1_H1 ;  /* 0x30000031ff347230 */ /* 0x000fe20000004100 */
[----:B------:R-:W-:Y:S01]  /*75c0*/  IADD3 R109, PT, PT, R84, UR44, RZ ;  /* 0x0000002c546d7c10 */ /* 0x000fe2000fffe0ff */
[----:B------:R-:W-:Y:S01]  /*75d0*/  HADD2.F32 R56, -RZ, R53.H1_H1 ;  /* 0x30000035ff387230 */ /* 0x000fe20000004100 */
[----:B------:R-:W-:Y:S01]  /*75e0*/  ISETP.NE.AND P6, PT, R98, RZ, PT ;  /* 0x000000ff6200720c */ /* 0x000fe20003fc5270 */
[----:B------:R-:W-:Y:S01]  /*75f0*/  HADD2.F32 R60, -RZ, R57.H1_H1 ;  /* 0x30000039ff3c7230 */ /* 0x000fe20000004100 */
[----:B------:R-:W-:Y:S01]  /*7600*/  MOV R98, 0x10 ;  /* 0x0000001000627802 */ /* 0x000fe20000000f00 */
[--C-:B------:R-:W-:Y:S01]  /*7610*/  HADD2.F32 R45, -RZ, R47.reuse.H0_H0 ;  /* 0x2000002fff2d7230 */ /* 0x100fe20000004100 */
[----:B------:R-:W-:Y:S01]  /*7620*/  LOP3.LUT P5, RZ, R85, 0x80, RZ, 0xc0, !PT ;  /* 0x0000008055ff7812 */ /* 0x000fe200078ac0ff */
[----:B------:R-:W-:Y:S01]  /*7630*/  HADD2.F32 R50, -RZ, R47.H1_H1 ;  /* 0x3000002fff327230 */ /* 0x000fe20000004100 */
[----:B------:R-:W-:Y:S01]  /*7640*/  F2FP.F16.E4M3.UNPACK_B R59, R76.H1 ;  /* 0x0000004cff3b723e */ /* 0x000fe200030006ff */
[----:B------:R-:W-:Y:S01]  /*7650*/  HADD2.F32 R47, -RZ, R49.H0_H0 ;  /* 0x20000031ff2f7230 */ /* 0x000fe20000004100 */
[----:B------:R-:W-:Y:S01]  /*7660*/  SEL R108, R98, 0xfffffff0, !P5 ;  /* 0xfffffff0626c7807 */ /* 0x000fe20006800000 */
[--C-:B------:R-:W-:Y:S01]  /*7670*/  HADD2.F32 R49, -RZ, R51.reuse.H0_H0 ;  /* 0x20000033ff317230 */ /* 0x100fe20000004100 */
[-C--:B------:R-:W-:Y:S01]  /*7680*/  F2FP.F16.E4M3.UNPACK_B R61, R77.reuse ;  /* 0x0000004dff3d723e */ /* 0x080fe200020006ff */
[----:B------:R-:W-:Y:S01]  /*7690*/  HADD2.F32 R54, -RZ, R51.H1_H1 ;  /* 0x30000033ff367230 */ /* 0x000fe20000004100 */
[----:B------:R-:W-:Y:S01]  /*76a0*/  IADD3 R98, PT, PT, R109, R108, RZ ;  /* 0x0000006c6d627210 */ /* 0x000fe20007ffe0ff */
[----:B------:R-:W-:Y:S01]  /*76b0*/  HADD2.F32 R51, -RZ, R53.H0_H0 ;  /* 0x20000035ff337230 */ /* 0x000fe20000004100 */
[----:B------:R-:W-:Y:S01]  /*76c0*/  F2FP.F16.E4M3.UNPACK_B R63, R77.H1 ;  /* 0x0000004dff3f723e */ /* 0x000fe200030006ff */
[----:B------:R-:W-:Y:S01]  /*76d0*/  HADD2.F32 R64, -RZ, R61.H1_H1 ;  /* 0x3000003dff407230 */ /* 0x000fe20000004100 */
[----:B------:R-:W-:Y:S01]  /*76e0*/  F2FP.F16.E4M3.UNPACK_B R65, R78 ;  /* 0x0000004eff41723e */ /* 0x000fe200020006ff */
[C---:B---3--:R-:W-:Y:S01]  /*76f0*/  FMUL R0, R38.reuse, R4 ;  /* 0x0000000426007220 */ /* 0x048fe20000400000 */
[C---:B------:R-:W-:Y:S01]  /*7700*/  FMUL R2, R38.reuse, R5 ;  /* 0x0000000526027220 */ /* 0x040fe20000400000 */
[C---:B------:R-:W-:Y:S01]  /*7710*/  FMUL R4, R38.reuse, R8 ;  /* 0x0000000826047220 */ /* 0x040fe20000400000 */
[C---:B------:R-:W-:Y:S01]  /*7720*/  FMUL R5, R38.reuse, R9 ;  /* 0x0000000926057220 */ /* 0x040fe20000400000 */
[C---:B------:R-:W-:Y:S01]  /*7730*/  FFMA R0, R41.reuse, R40, R0 ;  /* 0x0000002829007223 */ /* 0x040fe20000000000 */
[C---:B------:R-:W-:Y:S01]  /*7740*/  FFMA R2, R41.reuse, R42, R2 ;  /* 0x0000002a29027223 */ /* 0x040fe20000000002 */
[C---:B------:R-:W-:Y:S01]  /*7750*/  FMUL R8, R38.reuse, R12 ;  /* 0x0000000c26087220 */ /* 0x040fe20000400000 */
[C---:B------:R-:W-:Y:S01]  /*7760*/  FMUL R9, R38.reuse, R13 ;  /* 0x0000000d26097220 */ /* 0x040fe20000400000 */
[C---:B------:R-:W-:Y:S01]  /*7770*/  FMUL R12, R38.reuse, R16 ;  /* 0x00000010260c7220 */ /* 0x040fe20000400000 */
[C---:B------:R-:W-:Y:S01]  /*7780*/  FMUL R13, R38.reuse, R17 ;  /* 0x00000011260d7220 */ /* 0x040fe20000400000 */
[C---:B------:R-:W-:Y:S01]  /*7790*/  FMUL R16, R38.reuse, R20 ;  /* 0x0000001426107220 */ /* 0x040fe20000400000 */
[C---:B------:R-:W-:Y:S01]  /*77a0*/  FMUL R17, R38.reuse, R21 ;  /* 0x0000001526117220 */ /* 0x040fe20000400000 */
[C---:B------:R-:W-:Y:S01]  /*77b0*/  FMUL R20, R38.reuse, R24 ;  /* 0x0000001826147220 */ /* 0x040fe20000400000 */
[C---:B------:R-:W-:Y:S01]  /*77c0*/  FMUL R21, R38.reuse, R25 ;  /* 0x0000001926157220 */ /* 0x040fe20000400000 */
[----:B------:R-:W-:Y:S02]  /*77d0*/  HADD2.F32 R68, -RZ, R65.H1_H1 ;  /* 0x30000041ff447230 */ /* 0x000fe40000004100 */
[C---:B------:R-:W-:Y:S01]  /*77e0*/  FMUL R24, R38.reuse, R28 ;  /* 0x0000001c26187220 */ /* 0x040fe20000400000 */
[C---:B------:R-:W-:Y:S01]  /*77f0*/  FMUL R25, R38.reuse, R29 ;  /* 0x0000001d26197220 */ /* 0x040fe20000400000 */
[C---:B------:R-:W-:Y:S01]  /*7800*/  FMUL R28, R38.reuse, R32 ;  /* 0x00000020261c7220 */ /* 0x040fe20000400000 */
[C---:B------:R-:W-:Y:S01]  /*7810*/  FMUL R29, R38.reuse, R33 ;  /* 0x00000021261d7220 */ /* 0x040fe20000400000 */
[C---:B------:R-:W-:Y:S01]  /*7820*/  FMUL R3, R38.reuse, R6 ;  /* 0x0000000626037220 */ /* 0x040fe20000400000 */
[C---:B------:R-:W-:Y:S01]  /*7830*/  FMUL R7, R38.reuse, R7 ;  /* 0x0000000726077220 */ /* 0x040fe20000400000 */
[C---:B------:R-:W-:Y:S01]  /*7840*/  FMUL R6, R38.reuse, R10 ;  /* 0x0000000a26067220 */ /* 0x040fe20000400000 */
[----:B------:R-:W-:Y:S01]  /*7850*/  F2FP.F16.E4M3.UNPACK_B R67, R78.H1 ;  /* 0x0000004eff43723e */ /* 0x000fe200030006ff */
[C---:B------:R-:W-:Y:S01]  /*7860*/  FFMA R3, R41.reuse, R44, R3 ;  /* 0x0000002c29037223 */ /* 0x040fe20000000003 */
[C---:B------:R-:W-:Y:S01]  /*7870*/  FFMA R7, R41.reuse, R46, R7 ;  /* 0x0000002e29077223 */ /* 0x040fe20000000007 */
[----:B------:R-:W-:Y:S01]  /*7880*/  F2FP.F16.E4M3.UNPACK_B R40, R79 ;  /* 0x0000004fff28723e */ /* 0x000fe200020006ff */
[C---:B------:R-:W-:Y:S01]  /*7890*/  FFMA R4, R41.reuse, R43, R4 ;  /* 0x0000002b29047223 */ /* 0x040fe20000000004 */
[C---:B------:R-:W-:Y:S01]  /*78a0*/  FFMA R5, R41.reuse, R48, R5 ;  /* 0x0000003029057223 */ /* 0x040fe20000000005 */
[----:B------:R-:W-:Y:S01]  /*78b0*/  F2FP.F16.E4M3.UNPACK_B R42, R79.H1 ;  /* 0x0000004fff2a723e */ /* 0x000fe200030006ff */
[----:B------:R-:W-:Y:S01]  /*78c0*/  FFMA R6, R41, R45, R6 ;  /* 0x0000002d29067223 */ /* 0x000fe20000000006 */
[----:B------:R-:W-:Y:S01]  /*78d0*/  F2FP.SATFINITE.E4M3.F32.PACK_AB_MERGE_C R101, R7, R3, RZ ;  /* 0x000000030765723e */ /* 0x000fe200048070ff */
[C---:B------:R-:W-:Y:S01]  /*78e0*/  FMUL R11, R38.reuse, R11 ;  /* 0x0000000b260b7220 */ /* 0x040fe20000400000 */
[C---:B------:R-:W-:Y:S01]  /*78f0*/  FMUL R10, R38.reuse, R14 ;  /* 0x0000000e260a7220 */ /* 0x040fe20000400000 */
[----:B------:R-:W-:Y:S01]  /*7900*/  FMUL R15, R38, R15 ;  /* 0x0000000f260f7220 */ /* 0x000fe20000400000 */
[----:B------:R-:W-:Y:S01]  /*7910*/  F2FP.SATFINITE.E4M3.F32.PACK_AB_MERGE_C R100, R2, R0, R101 ;  /* 0x000000000264723e */ /* 0x000fe20004807065 */
[C---:B------:R-:W-:Y:S01]  /*7920*/  FFMA R11, R41.reuse, R50, R11 ;  /* 0x00000032290b7223 */ /* 0x040fe2000000000b */
[----:B------:R-:W-:Y:S01]  /*7930*/  FFMA R8, R41, R47, R8 ;  /* 0x0000002f29087223 */ /* 0x000fe20000000008 */
[----:B------:R-:W-:Y:S01]  /*7940*/  ISETP.NE.AND P0, PT, R97, RZ, PT ;  /* 0x000000ff6100720c */ /* 0x000fe20003f05270 */
[----:B------:R-:W-:Y:S01]  /*7950*/  FFMA R9, R41, R52, R9 ;  /* 0x0000003429097223 */ /* 0x000fe20000000009 */
[--C-:B------:R-:W-:Y:S01]  /*7960*/  HADD2.F32 R53, -RZ, R55.reuse.H0_H0 ;  /* 0x20000037ff357230 */ /* 0x100fe20000004100 */
[----:B------:R-:W-:Y:S01]  /*7970*/  F2FP.SATFINITE.E4M3.F32.PACK_AB_MERGE_C R101, R11, R6, RZ ;  /* 0x000000060b65723e */ /* 0x000fe200048070ff */
[C---:B------:R-:W-:Y:S01]  /*7980*/  FFMA R10, R41.reuse, R49, R10 ;  /* 0x00000031290a7223 */ /* 0x040fe2000000000a */
[C---:B------:R-:W-:Y:S01]  /*7990*/  FFMA R15, R41.reuse, R54, R15 ;  /* 0x00000036290f7223 */ /* 0x040fe2000000000f */
[----:B------:R-:W-:Y:S01]  /*79a0*/  FFMA R12, R41, R51, R12 ;  /* 0x00000033290c7223 */ /* 0x000fe2000000000c */
[----:B------:R-:W-:Y:S01]  /*79b0*/  F2FP.SATFINITE.E4M3.F32.PACK_AB_MERGE_C R101, R5, R4, R101 ;  /* 0x000000040565723e */ /* 0x000fe20004807065 */
[----:B------:R-:W-:Y:S01]  /*79c0*/  FFMA R13, R41, R56, R13 ;  /* 0x00000038290d7223 */ /* 0x000fe2000000000d */
[----:B------:R-:W-:Y:S01]  /*79d0*/  HADD2.F32 R58, -RZ, R55.H1_H1 ;  /* 0x30000037ff3a7230 */ /* 0x000fe20000004100 */
[----:B------:R-:W-:Y:S01]  /*79e0*/  F2FP.SATFINITE.E4M3.F32.PACK_AB_MERGE_C R102, R15, R10, RZ ;  /* 0x0000000a0f66723e */ /* 0x000fe200048070ff */
[----:B------:R-:W-:Y:S02]  /*79f0*/  HADD2.F32 R55, -RZ, R57.H0_H0 ;  /* 0x20000039ff377230 */ /* 0x000fe40000004100 */
[C---:B------:R-:W-:Y:S01]  /*7a00*/  FMUL R14, R38.reuse, R18 ;  /* 0x00000012260e7220 */ /* 0x040fe20000400000 */
[C---:B------:R-:W-:Y:S01]  /*7a10*/  FMUL R19, R38.reuse, R19 ;  /* 0x0000001326137220 */ /* 0x040fe20000400000 */
[--C-:B------:R-:W-:Y:S02]  /*7a20*/  HADD2.F32 R57, -RZ, R59.reuse.H0_H0 ;  /* 0x2000003bff397230 */ /* 0x100fe40000004100 */
[C---:B------:R-:W-:Y:S01]  /*7a30*/  FMUL R18, R38.reuse, R22 ;  /* 0x0000001626127220 */ /* 0x040fe20000400000 */
[C---:B------:R-:W-:Y:S01]  /*7a40*/  FFMA R14, R41.reuse, R53, R14 ;  /* 0x00000035290e7223 */ /* 0x040fe2000000000e */
[----:B------:R-:W-:Y:S02]  /*7a50*/  HADD2.F32 R62, -RZ, R59.H1_H1 ;  /* 0x3000003bff3e7230 */ /* 0x000fe40000004100 */
[C---:B------:R-:W-:Y:S01]  /*7a60*/  FFMA R19, R41.reuse, R58, R19 ;  /* 0x0000003a29137223 */ /* 0x040fe20000000013 */
[----:B------:R-:W-:Y:S02]  /*7a70*/  HADD2.F32 R59, -RZ, R61.H0_H0 ;  /* 0x2000003dff3b7230 */ /* 0x000fe40000004100 */
[C---:B------:R-:W-:Y:S01]  /*7a80*/  FMUL R23, R38.reuse, R23 ;  /* 0x0000001726177220 */ /* 0x040fe20000400000 */
[C---:B------:R-:W-:Y:S01]  /*7a90*/  FFMA R16, R41.reuse, R55, R16 ;  /* 0x0000003729107223 */ /* 0x040fe20000000010 */
[C---:B------:R-:W-:Y:S01]  /*7aa0*/  FFMA R17, R41.reuse, R60, R17 ;  /* 0x0000003c29117223 */ /* 0x040fe20000000011 */
[--C-:B------:R-:W-:Y:S02]  /*7ab0*/  HADD2.F32 R61, -RZ, R63.reuse.H0_H0 ;  /* 0x2000003fff3d7230 */ /* 0x100fe40000004100 */
[C---:B------:R-:W-:Y:S01]  /*7ac0*/  FFMA R18, R41.reuse, R57, R18 ;  /* 0x0000003929127223 */ /* 0x040fe20000000012 */
[----:B------:R-:W-:Y:S02]  /*7ad0*/  HADD2.F32 R66, -RZ, R63.H1_H1 ;  /* 0x3000003fff427230 */ /* 0x000fe40000004100 */
[C---:B------:R-:W-:Y:S01]  /*7ae0*/  FMUL R22, R38.reuse, R26 ;  /* 0x0000001a26167220 */ /* 0x040fe20000400000 */
[----:B------:R-:W-:Y:S02]  /*7af0*/  HADD2.F32 R63, -RZ, R65.H0_H0 ;  /* 0x20000041ff3f7230 */ /* 0x000fe40000004100 */
[C---:B------:R-:W-:Y:S01]  /*7b00*/  FFMA R23, R41.reuse, R62, R23 ;  /* 0x0000003e29177223 */ /* 0x040fe20000000017 */
[C---:B------:R-:W-:Y:S01]  /*7b10*/  FMUL R27, R38.reuse, R27 ;  /* 0x0000001b261b7220 */ /* 0x040fe20000400000 */
[C---:B------:R-:W-:Y:S01]  /*7b20*/  FFMA R20, R41.reuse, R59, R20 ;  /* 0x0000003b29147223 */ /* 0x040fe20000000014 */
[C---:B------:R-:W-:Y:S01]  /*7b30*/  FFMA R21, R41.reuse, R64, R21 ;  /* 0x0000004029157223 */ /* 0x040fe20000000015 */
[--C-:B------:R-:W-:Y:S02]  /*7b40*/  HADD2.F32 R65, -RZ, R67.reuse.H0_H0 ;  /* 0x20000043ff417230 */ /* 0x100fe40000004100 */
[C---:B------:R-:W-:Y:S01]  /*7b50*/  FFMA R22, R41.reuse, R61, R22 ;  /* 0x0000003d29167223 */ /* 0x040fe20000000016 */
[----:B------:R-:W-:Y:S02]  /*7b60*/  HADD2.F32 R70, -RZ, R67.H1_H1 ;  /* 0x30000043ff467230 */ /* 0x000fe40000004100 */
[C---:B------:R-:W-:Y:S01]  /*7b70*/  FMUL R26, R38.reuse, R30 ;  /* 0x0000001e261a7220 */ /* 0x040fe20000400000 */
[--C-:B------:R-:W-:Y:S02]  /*7b80*/  HADD2.F32 R67, -RZ, R40.reuse.H0_H0 ;  /* 0x20000028ff437230 */ /* 0x100fe40000004100 */
[C---:B------:R-:W-:Y:S01]  /*7b90*/  FFMA R27, R41.reuse, R66, R27 ;  /* 0x00000042291b7223 */ /* 0x040fe2000000001b */
[C---:B------:R-:W-:Y:S01]  /*7ba0*/  FMUL R31, R38.reuse, R31 ;  /* 0x0000001f261f7220 */ /* 0x040fe20000400000 */
[C---:B------:R-:W-:Y:S01]  /*7bb0*/  FFMA R24, R41.reuse, R63, R24 ;  /* 0x0000003f29187223 */ /* 0x040fe20000000018 */
[----:B------:R-:W-:Y:S02]  /*7bc0*/  HADD2.F32 R40, -RZ, R40.H1_H1 ;  /* 0x30000028ff287230 */ /* 0x000fe40000004100 */
[C---:B------:R-:W-:Y:S01]  /*7bd0*/  FFMA R25, R41.reuse, R68, R25 ;  /* 0x0000004429197223 */ /* 0x040fe20000000019 */
[--C-:B------:R-:W-:Y:S02]  /*7be0*/  HADD2.F32 R69, -RZ, R42.reuse.H0_H0 ;  /* 0x2000002aff457230 */ /* 0x100fe40000004100 */
[C---:B------:R-:W-:Y:S01]  /*7bf0*/  FFMA R26, R41.reuse, R65, R26 ;  /* 0x00000041291a7223 */ /* 0x040fe2000000001a */
[----:B------:R-:W-:Y:S02]  /*7c00*/  HADD2.F32 R42, -RZ, R42.H1_H1 ;  /* 0x3000002aff2a7230 */ /* 0x000fe40000004100 */
[C---:B------:R-:W-:Y:S01]  /*7c10*/  FMUL R30, R38.reuse, R34 ;  /* 0x00000022261e7220 */ /* 0x040fe20000400000 */
[----:B------:R-:W-:Y:S01]  /*7c20*/  FFMA R31, R41, R70, R31 ;  /* 0x00000046291f7223 */ /* 0x000fe2000000001f */
[----:B------:R-:W-:Y:S01]  /*7c30*/  FMUL R35, R38, R35 ;  /* 0x0000002326237220 */ /* 0x000fe20000400000 */
[----:B------:R-:W-:Y:S01]  /*7c40*/  F2FP.SATFINITE.E4M3.F32.PACK_AB_MERGE_C R103, R19, R14, RZ ;  /* 0x0000000e1367723e */ /* 0x000fe200048070ff */
[C---:B------:R-:W-:Y:S01]  /*7c50*/  FFMA R28, R41.reuse, R67, R28 ;  /* 0x00000043291c7223 */ /* 0x040fe2000000001c */
[C---:B------:R-:W-:Y:S01]  /*7c60*/  FFMA R29, R41.reuse, R40, R29 ;  /* 0x00000028291d7223 */ /* 0x040fe2000000001d */
[C---:B------:R-:W-:Y:S01]  /*7c70*/  FFMA R30, R41.reuse, R69, R30 ;  /* 0x00000045291e7223 */ /* 0x040fe2000000001e */
[----:B------:R-:W-:Y:S01]  /*7c80*/  FFMA R35, R41, R42, R35 ;  /* 0x0000002a29237223 */ /* 0x000fe20000000023 */
[----:B------:R-:W-:Y:S02]  /*7c90*/  F2FP.SATFINITE.E4M3.F32.PACK_AB_MERGE_C R102, R9, R8, R102 ;  /* 0x000000080966723e */ /* 0x000fe40004807066 */
[----:B------:R-:W-:Y:S02]  /*7ca0*/  F2FP.SATFINITE.E4M3.F32.PACK_AB_MERGE_C R103, R13, R12, R103 ;  /* 0x0000000c0d67723e */ /* 0x000fe40004807067 */
[----:B------:R-:W-:Y:S02]  /*7cb0*/  F2FP.SATFINITE.E4M3.F32.PACK_AB_MERGE_C R104, R23, R18, RZ ;  /* 0x000000121768723e */ /* 0x000fe400048070ff */
[----:B------:R-:W-:Y:S01]  /*7cc0*/  F2FP.SATFINITE.E4M3.F32.PACK_AB_MERGE_C R105, R27, R22, RZ ;  /* 0x000000161b69723e */ /* 0x000fe200048070ff */
[----:B------:R1:W-:Y:S01]  /*7cd0*/  STS.128 [R84+UR44+0x2300], R100 ;  /* 0x0023006454007988 */ /* 0x0003e20008000c2c */
[----:B------:R-:W-:Y:S02]  /*7ce0*/  F2FP.SATFINITE.E4M3.F32.PACK_AB_MERGE_C R110, R31, R26, RZ ;  /* 0x0000001a1f6e723e */ /* 0x000fe400048070ff */
[----:B------:R-:W-:Y:S02]  /*7cf0*/  F2FP.SATFINITE.E4M3.F32.PACK_AB_MERGE_C R111, R35, R30, RZ ;  /* 0x0000001e236f723e */ /* 0x000fe400048070ff */
[----:B------:R-:W-:Y:S02]  /*7d00*/  F2FP.SATFINITE.E4M3.F32.PACK_AB_MERGE_C R104, R17, R16, R104 ;  /* 0x000000101168723e */ /* 0x000fe40004807068 */
[----:B------:R-:W-:Y:S02]  /*7d10*/  F2FP.SATFINITE.E4M3.F32.PACK_AB_MERGE_C R105, R21, R20, R105 ;  /* 0x000000141569723e */ /* 0x000fe40004807069 */
[----:B------:R-:W-:Y:S02]  /*7d20*/  F2FP.SATFINITE.E4M3.F32.PACK_AB_MERGE_C R106, R25, R24, R110 ;  /* 0x00000018196a723e */ /* 0x000fe4000480706e */
[----:B------:R-:W-:Y:S02]  /*7d30*/  F2FP.SATFINITE.E4M3.F32.PACK_AB_MERGE_C R107, R29, R28, R111 ;  /* 0x0000001c1d6b723e */ /* 0x000fe4000480706f */
[----:B------:R-:W-:Y:S02]  /*7d40*/  LEA R109, R93, UR44, 0x3 ;  /* 0x0000002c5d6d7c11 */ /* 0x000fe4000f8e18ff */
[----:B------:R-:W-:Y:S01]  /*7d50*/  @P6 SHF.L.U32 R110, R92, 0x1f, RZ ;  /* 0x0000001f5c6e6819 */ /* 0x000fe200000006ff */
[----:B------:R1:W-:Y:S01]  /*7d60*/  STS.128 [R98+0x2300], R104 ;  /* 0x0023006862007388 */ /* 0x0003e20000000c00 */
[----:B------:R-:W-:Y:S01]  /*7d70*/  @!PT LDS RZ, [RZ] ;  /* 0x00000000fffff984 */ /* 0x000fe20000000800 */
[----:B------:R-:W-:Y:S01]  /*7d80*/  @!PT LDS RZ, [RZ] ;  /* 0x00000000fffff984 */ /* 0x000fe20000000800 */
[----:B------:R-:W-:Y:S01]  /*7d90*/  @!PT LDS RZ, [RZ] ;  /* 0x00000000fffff984 */ /* 0x000fe20000000800 */
[----:B------:R-:W-:Y:S01]  /*7da0*/  @!PT LDS RZ, [RZ] ;  /* 0x00000000fffff984 */ /* 0x000fe20000000800 */
[----:B------:R2:W-:Y:S07]  /*7db0*/  MEMBAR.ALL.CTA ;  /* 0x0000000000007992 */ /* 0x0005ee0000008000 */
[----:B--2---:R-:W2:Y:S02]  /*7dc0*/  FENCE.VIEW.ASYNC.S ;  /* 0x00000000000073c6 */ /* 0x004ea40000000000 */
[----:B--2---:R-:W-:Y:S06]  /*7dd0*/  BAR.SYNC.DEFER_BLOCKING 0x1, 0x80 ;  /* 0x0042000000007b1d */ /* 0x004fec0000010000 */
[----:B------:R-:W-:Y:S05]  /*7de0*/  @P0 BRA `(.L_x_136) ;  /* 0x00000000003c0947 */ /* 0x000fea0003800000 */
[----:B------:R-:W2:Y:S01]  /*7df0*/  LDCU.64 UR6, c[0x0][0x348] ;  /* 0x00006900ff0677ac */ /* 0x000ea20008000a00 */
[----:B------:R-:W-:Y:S01]  /*7e00*/  UIADD3 UR4, UPT, UPT, UR44, 0x2300, URZ ;  /* 0x000023002c047890 */ /* 0x000fe2000fffe0ff */
[----:B------:R-:W-:Y:S01]  /*7e10*/  UMOV UR51, UR36 ;  /* 0x0000002400337c82 */ /* 0x000fe20008000000 */
[----:B------:R-:W-:Y:S02]  /*7e20*/  UIADD3 UR9, UPT, UPT, UR49, 0x40, URZ ;  /* 0x0000004031097890 */ /* 0x000fe4000fffe0ff */
[----:B------:R-:W-:Y:S02]  /*7e30*/  UIADD3 UR8, UPT, UPT, UR44, 0x2b00, URZ ;  /* 0x00002b002c087890 */ /* 0x000fe4000fffe0ff */
[----:B------:R-:W-:Y:S01]  /*7e40*/  MOV R96, UR4 ;  /* 0x0000000400607c02 */ /* 0x000fe20008000f00 */
[----:B------:R-:W-:Y:S01]  /*7e50*/  UMOV UR10, UR50 ;  /* 0x00000032000a7c82 */ /* 0x000fe20008000000 */
[----:B------:R-:W-:Y:S02]  /*7e60*/  UMOV UR11, UR36 ;  /* 0x00000024000b7c82 */ /* 0x000fe40008000000 */
[----:B------:R-:W-:Y:S01]  /*7e70*/  R2UR UR48, R96 ;  /* 0x00000000603072ca */ /* 0x000fe200000e0000 */
[----:B--2---:R-:W-:Y:S04]  /*7e80*/  UIADD3 UR4, UP0, UPT, UR6, 0x680, URZ ;  /* 0x0000068006047890 */ /* 0x004fe8000ff1e0ff */
[----:B------:R-:W-:Y:S09]  /*7e90*/  UIADD3.X UR5, UPT, UPT, URZ, UR7, URZ, UP0, !UPT ;  /* 0x00000007ff057290 */ /* 0x000ff200087fe4ff */
[----:B------:R2:W-:Y:S01]  /*7ea0*/  UTMASTG.3D [UR48], [UR4] ;  /* 0x00000030040073b5 */ /* 0x0005e20008010000 */
[----:B------:R2:W-:Y:S01]  /*7eb0*/  UTMASTG.3D [UR8], [UR4] ;  /* 0x00000008040073b5 */ /* 0x0005e20008010000 */
[----:B------:R0:W-:Y:S01]  /*7ec0*/  UTMACMDFLUSH ;  /* 0x00000000000079b7 */ /* 0x0001e20000000000 */
[----:B--2---:R-:W-:Y:S04]  /*7ed0*/  DEPBAR.LE SB0, 0x1 ;  /* 0x000080400000791a */ /* 0x004fe80000000000 */
.L_x_136:
[----:B------:R-:W-:Y:S05]  /*7ee0*/  BSYNC.RECONVERGENT B0 ;  /* 0x0000000000007941 */ /* 0x000fea0003800200 */
.L_x_135:
[----:B------:R-:W-:Y:S06]  /*7ef0*/  BAR.SYNC.DEFER_BLOCKING 0x1, 0x80 ;  /* 0x0042000000007b1d */ /* 0x000fec0000010000 */
[----:B------:R-:W2:Y:S01]  /*7f00*/  @P6 SYNCS.PHASECHK.TRANS64.TRYWAIT P0, [R109+URZ+0x1a0], R110 ;  /* 0x0001a06e6d0065a7 */ /* 0x000ea200080011ff */
[----:B------:R-:W-:Y:S01]  /*7f10*/  BSSY B1, `(.L_x_137) ;  /* 0x0000020000017945 */ /* 0x000fe20003800000 */
[----:B--2---:R-:W-:Y:S03]  /*7f20*/  @P6 SEL R71, RZ, 0x1, !P0 ;  /* 0x00000001ff476807 */ /* 0x004fe60004000000 */
[----:B------:R-:W-:Y:S05]  /*7f30*/  @!P6 BRA `(.L_x_138) ;  /* 0x000000000074e947 */ /* 0x000fea0003800000 */
[----:B------:R-:W-:Y:S01]  /*7f40*/  ISETP.NE.AND P1, PT, R99, RZ, PT ;  /* 0x000000ff6300720c */ /* 0x000fe20003f25270 */
[----:B------:R-:W-:Y:S01]  /*7f50*/  BSSY B0, `(.L_x_139) ;  /* 0x0000009000007945 */ /* 0x000fe20003800000 */
[----:B------:R-:W-:Y:S11]  /*7f60*/  ISETP.NE.AND P0, PT, R71, RZ, PT ;  /* 0x000000ff4700720c */ /* 0x000ff60003f05270 */
[----:B------:R-:W-:Y:S05]  /*7f70*/  @P1 IMAD R0, R93, 0x1000, R84 ;  /* 0x000010005d001824 */ /* 0x000fea00078e0254 */
[----:B------:R-:W-:Y:S05]  /*7f80*/  @P1 IADD3 R3, PT, PT, R0, UR44, RZ ;  /* 0x0000002c00031c10 */ /* 0x000fea000fffe0ff */
[----:B------:R-:W-:Y:S01]  /*7f90*/  @P1 IMAD.IADD R3, R3, 0x1, R108 ;  /* 0x0000000103031824 */ /* 0x000fe200078e026c */
[----:B------:R-:W-:Y:S06]  /*7fa0*/  @P0 BRA `(.L_x_140) ;  /* 0x00000000000c0947 */ /* 0x000fec0003800000 */
[----:B------:R-:W-:Y:S04]  /*7fb0*/  SHF.L.U32 R2, R92, 0x1f, RZ ;  /* 0x0000001f5c027819 */ /* 0x000fe800000006ff */
[----:B------:R-:W2:Y:S02]  /*7fc0*/  SYNCS.PHASECHK.TRANS64.TRYWAIT P0, [R109+URZ+0x1a0], R2 ;  /* 0x0001a0026d0075a7 */ /* 0x000ea400080011ff */
[----:B--2---:R-:W-:Y:S05]  /*7fd0*/  @!P0 BRA `(.L_x_141) ;  /* 0x0000002000208947 */ /* 0x004fea0003800000 */
.L_x_140:
[----:B------:R-:W-:Y:S05]  /*7fe0*/  BSYNC B0 ;  /* 0x0000000000007941 */ /* 0x000fea0003800000 */
.L_x_139:
[----:B------:R-:W-:Y:S01]  /*7ff0*/  ISETP.NE.AND P0, PT, R99, RZ, PT ;  /* 0x000000ff6300720c */ /* 0x000fe20003f05270 */
[----:B--2---:R-:W-:Y:S02]  /*8000*/  VIADD R109, R109, 0x1b0 ;  /* 0x000001b06d6d7836 */ /* 0x004fe40000000000 */
[----:B------:R-:W-:Y:S02]  /*8010*/  IMAD.U32 R2, RZ, RZ, UR46 ;  /* 0x0000002eff027e24 */ /* 0x000fe4000f8e00ff */
[----:B------:R-:W-:Y:S03]  /*8020*/  VIADD R93, R93, 0x1 ;  /* 0x000000015d5d7836 */ /* 0x000fe60000000000 */
[----:B------:R-:W-:Y:S05]  /*8030*/  PRMT R2, R2, 0x654, R109 ;  /* 0x0000065402027816 */ /* 0x000fea000000006d */
[----:B------:R2:W3:Y:S04]  /*8040*/  @P0 LDS.128 R72, [R0+UR44+0x300] ;  /* 0x0003002c00480984 */ /* 0x0004e80008000c00 */
[----:B------:R2:W4:Y:S01]  /*8050*/  @P0 LDS.128 R76, [R3+0x300] ;  /* 0x00030000034c0984 */ /* 0x0005220000000c00 */
        /* <DEDUP_REMOVED lines=11> */
.L_x_138:
[----:B------:R-:W-:Y:S05]  /*8110*/  BSYNC B1 ;  /* 0x0000000000017941 */ /* 0x000fea0003800000 */
.L_x_137:
[----:B--2---:R-:W-:Y:S05]  /*8120*/  VIADD R0, R39, 0x20 ;  /* 0x0000002027007836 */ /* 0x004fea0000000000 */
[----:B------:R-:W-:Y:S04]  /*8130*/  SHF.R.U32.HI R0, RZ, 0x15, R0 ;  /* 0x00000015ff007819 */ /* 0x000fe80000011600 */
[----:B------:R-:W-:Y:S11]  /*8140*/  LOP3.LUT P0, RZ, R0, 0x3, R87, 0x48, !PT ;  /* 0x0000000300ff7812 */ /* 0x000ff60007804857 */
[----:B------:R-:W-:Y:S02]  /*8150*/  @!UPT UIADD3 URZ, UPT, UPT, URZ, URZ, URZ ;  /* 0x000000fffffff290 */ /* 0x000fe4000fffe0ff */
[----:B------:R-:W-:Y:S05]  /*8160*/  @!P0 BRA `(.L_x_142) ;  /* 0x0000000000408947 */ /* 0x000fea0003800000 */
[----:B------:R-:W2:Y:S01]  /*8170*/  LDCU.64 UR8, c[0x4][0x70] ;  /* 0x01000e00ff0877ac */ /* 0x000ea20008000a00 */
[----:B------:R-:W-:Y:S01]  /*8180*/  MOV R3, 0x0 ;  /* 0x0000000000037802 */ /* 0x000fe20000000f00 */
[----:B------:R-:W-:Y:S02]  /*8190*/  HFMA2 R12, -RZ, RZ, 0, 5.9604644775390625e-08 ;  /* 0x00000001ff0c7431 */ /* 0x000fe400000001ff */
[----:B------:R-:W-:Y:S02]  /*81a0*/  IMAD.MOV.U32 R8, RZ, RZ, 0x192 ;  /* 0x00000192ff087424 */ /* 0x000fe400078e00ff */
[----:B------:R-:W-:Y:S01]  /*81b0*/  IMAD.MOV.U32 R13, RZ, RZ, RZ ;  /* 0x000000ffff0d7224 */ /* 0x000fe200078e00ff */
[----:B------:R-:W5:Y:S01]  /*81c0*/  LDCU.64 UR6, c[0x4][0x78] ;  /* 0x01000f00ff0677ac */ /* 0x000f620008000a00 */
[----:B------:R-:W1:Y:S01]  /*81d0*/  LDC.64 R2, c[0x4][R3] ;  /* 0x0100000003027b82 */ /* 0x000e620000000a00 */
[----:B------:R-:W3:Y:S01]  /*81e0*/  LDCU.64 UR4, c[0x4][0x10] ;  /* 0x01000200ff0477ac */ /* 0x000ee20008000a00 */
[----:B--2---:R-:W-:Y:S01]  /*81f0*/  MOV R5, UR9 ;  /* 0x0000000900057c02 */ /* 0x004fe20008000f00 */
[----:B------:R-:W-:Y:S01]  /*8200*/  IMAD.U32 R4, RZ, RZ, UR8 ;  /* 0x00000008ff047e24 */ /* 0x000fe2000f8e00ff */
[----:B-----5:R-:W-:Y:S01]  /*8210*/  MOV R7, UR7 ;  /* 0x0000000700077c02 */ /* 0x020fe20008000f00 */
[----:B------:R-:W-:Y:S01]  /*8220*/  IMAD.U32 R6, RZ, RZ, UR6 ;  /* 0x00000006ff067e24 */ /* 0x000fe2000f8e00ff */
[----:B---3--:R-:W-:Y:S01]  /*8230*/  MOV R11, UR5 ;  /* 0x00000005000b7c02 */ /* 0x008fe20008000f00 */
[----:B------:R-:W-:Y:S02]  /*8240*/  IMAD.U32 R10, RZ, RZ, UR4 ;  /* 0x00000004ff0a7e24 */ /* 0x000fe4000f8e00ff */
[----:B------:R-:W-:Y:S07]  /*8250*/  LEPC R20, `(.L_x_142) ;  /* 0x000000001014794e */ /* 0x000fee0000000000 */
[----:B-1--4-:R-:W-:Y:S05]  /*8260*/  CALL.ABS.NOINC R2 ;  /* 0x0000000002007343 */ /* 0x012fea0003c00000 */
.L_x_142:
[----:B------:R-:W-:Y:S01]  /*8270*/  ISETP.NE.AND P0, PT, R97, RZ, PT ;  /* 0x000000ff6100720c */ /* 0x000fe20003f05270 */
[----:B------:R-:W-:Y:S05]  /*8280*/  WARPSYNC.ALL ;  /* 0x0000000000007948 */ /* 0x000fea0003800000 */
[----:B------:R-:W-:Y:S01]  /*8290*/  R2UR UR4, R39 ;  /* 0x00000000270472ca */ /* 0x000fe200000e0000 */
[----:B------:R-:W-:Y:S01]  /*82a0*/  BSSY.RECONVERGENT B0, `(.L_x_143) ;  /* 0x00000a0000007945 */ /* 0x000fe20003800200 */
[-C--:B---3--:R-:W-:Y:S02]  /*82b0*/  F2FP.F16.E4M3.UNPACK_B R42, R72.reuse ;  /* 0x00000048ff2a723e */ /* 0x088fe400020006ff */
[----:B------:R-:W-:Y:S02]  /*82c0*/  F2FP.F16.E4M3.UNPACK_B R72, R72.H1 ;  /* 0x00000048ff48723e */ /* 0x000fe400030006ff */
[-C--:B------:R-:W-:Y:S01]  /*82d0*/  F2FP.F16.E4M3.UNPACK_B R46, R73.reuse ;  /* 0x00000049ff2e723e */ /* 0x080fe200020006ff */
[--C-:B------:R-:W-:Y:S01]  /*82e0*/  HADD2.F32 R40, -RZ, R42.reuse.H0_H0 ;  /* 0x2000002aff287230 */ /* 0x100fe20000004100 */
[----:B------:R-:W-:Y:S01]  /*82f0*/  F2FP.F16.E4M3.UNPACK_B R73, R73.H1 ;  /* 0x00000049ff49723e */ /* 0x000fe200030006ff */
[----:B------:R-:W-:Y:S01]  /*8300*/  HADD2.F32 R42, -RZ, R42.H1_H1 ;  /* 0x3000002aff2a7230 */ /* 0x000fe20000004100 */
[-C--:B------:R-:W-:Y:S01]  /*8310*/  F2FP.F16.E4M3.UNPACK_B R50, R74.reuse ;  /* 0x0000004aff32723e */ /* 0x080fe200020006ff */
[----:B------:R-:W-:Y:S01]  /*8320*/  HADD2.F32 R43, -RZ, R72.H0_H0 ;  /* 0x20000048ff2b7230 */ /* 0x000fe20000004100 */
[----:B------:R-:W-:Y:S01]  /*8330*/  F2FP.F16.E4M3.UNPACK_B R74, R74.H1 ;  /* 0x0000004aff4a723e */ /* 0x000fe200030006ff */
[----:B------:R-:W2:Y:S01]  /*8340*/  LDTM.x32 R4, tmem[UR4+0x20] ;  /* 0x00002004000479ee */ /* 0x000ea200082c0000 */
[----:B------:R-:W-:Y:S01]  /*8350*/  NOP ;  /* 0x0000000000007918 */ /* 0x000fe20000000000 */
[----:B------:R-:W-:Y:S01]  /*8360*/  IADD3 R90, PT, PT, R90, 0x210, RZ ;  /* 0x000002105a5a7810 */ /* 0x000fe20007ffe0ff */
[--C-:B------:R-:W-:Y:S01]  /*8370*/  HADD2.F32 R45, -RZ, R46.reuse.H0_H0 ;  /* 0x2000002eff2d7230 */ /* 0x100fe20000004100 */
[----:B------:R-:W-:Y:S01]  /*8380*/  F2FP.F16.E4M3.UNPACK_B R54, R75 ;  /* 0x0000004bff36723e */ /* 0x000fe200020006ff */
[----:B------:R-:W-:Y:S01]  /*8390*/  HADD2.F32 R46, -RZ, R46.H1_H1 ;  /* 0x3000002eff2e7230 */ /* 0x000fe20000004100 */
[----:B------:R-:W-:Y:S01]  /*83a0*/  LOP3.LUT R90, R90, 0xfefffff8, RZ, 0xc0, !PT ;  /* 0xfefffff85a5a7812 */ /* 0x000fe200078ec0ff */
[--C-:B------:R-:W-:Y:S01]  /*83b0*/  HADD2.F32 R49, -RZ, R50.reuse.H0_H0 ;  /* 0x20000032ff317230 */ /* 0x100fe20000004100 */
[----:B----4-:R-:W-:Y:S01]  /*83c0*/  F2FP.F16.E4M3.UNPACK_B R58, R76 ;  /* 0x0000004cff3a723e */ /* 0x010fe200020006ff */
[----:B------:R-:W-:Y:S01]  /*83d0*/  HADD2.F32 R50, -RZ, R50.H1_H1 ;  /* 0x30000032ff327230 */ /* 0x000fe20000004100 */
[----:B--2---:R2:W-:Y:S01]  /*83e0*/  SYNCS.ARRIVE.TRANS64.RED.A1T0 RZ, [R90+URZ], RZ ;  /* 0x000000ff5aff79a7 */ /* 0x0045e200081004ff */
[--C-:B------:R-:W-:Y:S01]  /*83f0*/  HADD2.F32 R53, -RZ, R54.reuse.H0_H0 ;  /* 0x20000036ff357230 */ /* 0x100fe20000004100 */
[----:B------:R-:W-:Y:S01]  /*8400*/  F2FP.F16.E4M3.UNPACK_B R62, R77 ;  /* 0x0000004dff3e723e */ /* 0x000fe200020006ff */
[----:B------:R-:W-:Y:S01]  /*8410*/  HADD2.F32 R54, -RZ, R54.H1_H1 ;  /* 0x30000036ff367230 */ /* 0x000fe20000004100 */
[----:B------:R-:W-:Y:S01]  /*8420*/  F2FP.F16.E4M3.UNPACK_B R66, R78 ;  /* 0x0000004eff42723e */ /* 0x000fe200020006ff */
[--C-:B------:R-:W-:Y:S01]  /*8430*/  HADD2.F32 R57, -RZ, R58.reuse.H0_H0 ;  /* 0x2000003aff397230 */ /* 0x100fe20000004100 */
[----:B------:R-:W-:Y:S01]  /*8440*/  F2FP.F16.E4M3.UNPACK_B R70, R79 ;  /* 0x0000004fff46723e */ /* 0x000fe200020006ff */
[----:B------:R-:W-:Y:S01]  /*8450*/  HADD2.F32 R58, -RZ, R58.H1_H1 ;  /* 0x3000003aff3a7230 */ /* 0x000fe20000004100 */
[----:B------:R-:W-:Y:S01]  /*8460*/  F2FP.F16.E4M3.UNPACK_B R75, R75.H1 ;  /* 0x0000004bff4b723e */ /* 0x000fe200030006ff */
[--C-:B------:R-:W-:Y:S01]  /*8470*/  HADD2.F32 R61, -RZ, R62.reuse.H0_H0 ;  /* 0x2000003eff3d7230 */ /* 0x100fe20000004100 */
[----:B------:R-:W-:Y:S01]  /*8480*/  F2FP.F16.E4M3.UNPACK_B R76, R76.H1 ;  /* 0x0000004cff4c723e */ /* 0x000fe200030006ff */
[----:B------:R-:W-:Y:S01]  /*8490*/  HADD2.F32 R63, -RZ, R62.H1_H1 ;  /* 0x3000003eff3f7230 */ /* 0x000fe20000004100 */
[----:B------:R-:W-:Y:S01]  /*84a0*/  F2FP.F16.E4M3.UNPACK_B R77, R77.H1 ;  /* 0x0000004dff4d723e */ /* 0x000fe200030006ff */
[--C-:B------:R-:W-:Y:S02]  /*84b0*/  HADD2.F32 R65, -RZ, R66.reuse.H0_H0 ;  /* 0x20000042ff417230 */ /* 0x100fe40000004100 */
[C---:B------:R-:W-:Y:S01]  /*84c0*/  FMUL R4, R38.reuse, R4 ;  /* 0x0000000426047220 */ /* 0x040fe20000400000 */
        /* <DEDUP_REMOVED lines=16> */
[--C-:B------:R-:W-:Y:S02]  /*85d0*/  HADD2.F32 R69, -RZ, R70.reuse.H0_H0 ;  /* 0x20000046ff457230 */ /* 0x100fe40000004100 */
[C---:B------:R-:W-:Y:S01]  /*85e0*/  FMUL R28, R38.reuse, R32 ;  /* 0x00000020261c7220 */ /* 0x040fe20000400000 */
[----:B------:R-:W-:Y:S02]  /*85f0*/  HADD2.F32 R70, -RZ, R70.H1_H1 ;  /* 0x30000046ff467230 */ /* 0x000fe40000004100 */
[C---:B------:R-:W-:Y:S01]  /*8600*/  FMUL R29, R38.reuse, R33 ;  /* 0x00000021261d7220 */ /* 0x040fe20000400000 */
[----:B------:R-:W-:Y:S02]  /*8610*/  HADD2.F32 R44, -RZ, R72.H1_H1 ;  /* 0x30000048ff2c7230 */ /* 0x000fe40000004100 */
[C---:B------:R-:W-:Y:S01]  /*8620*/  FMUL R6, R38.reuse, R6 ;  /* 0x0000000626067220 */ /* 0x040fe20000400000 */
[C---:B------:R-:W-:Y:S01]  /*8630*/  FMUL R7, R38.reuse, R7 ;  /* 0x0000000726077220 */ /* 0x040fe20000400000 */
[--C-:B------:R-:W-:Y:S02]  /*8640*/  HADD2.F32 R47, -RZ, R73.reuse.H0_H0 ;  /* 0x20000049ff2f7230 */ /* 0x100fe40000004100 */
[C---:B------:R-:W-:Y:S01]  /*8650*/  FMUL R10, R38.reuse, R10 ;  /* 0x0000000a260a7220 */ /* 0x040fe20000400000 */
[C---:B------:R-:W-:Y:S01]  /*8660*/  FFMA R6, R41.reuse, R43, R6 ;  /* 0x0000002b29067223 */ /* 0x040fe20000000006 */
[----:B------:R-:W-:Y:S02]  /*8670*/  HADD2.F32 R48, -RZ, R73.H1_H1 ;  /* 0x30000049ff307230 */ /* 0x000fe40000004100 */
[C---:B------:R-:W-:Y:S01]  /*8680*/  FFMA R7, R41.reuse, R44, R7 ;  /* 0x0000002c29077223 */ /* 0x040fe20000000007 */
[C---:B------:R-:W-:Y:S01]  /*8690*/  FFMA R8, R41.reuse, R45, R8 ;  /* 0x0000002d29087223 */ /* 0x040fe20000000008 */
[C---:B------:R-:W-:Y:S01]  /*86a0*/  FFMA R9, R41.reuse, R46, R9 ;  /* 0x0000002e29097223 */ /* 0x040fe20000000009 */
[----:B------:R-:W-:Y:S01]  /*86b0*/  FFMA R10, R41, R47, R10 ;  /* 0x0000002f290a7223 */ /* 0x000fe2000000000a */
[C---:B------:R-:W-:Y:S01]  /*86c0*/  FMUL R11, R38.reuse, R11 ;  /* 0x0000000b260b7220 */ /* 0x040fe20000400000 */
[----:B------:R-:W-:Y:S01]  /*86d0*/  F2FP.F16.E4M3.UNPACK_B R78, R78.H1 ;  /* 0x0000004eff4e723e */ /* 0x000fe200030006ff */
[--C-:B------:R-:W-:Y:S01]  /*86e0*/  HADD2.F32 R51, -RZ, R74.reuse.H0_H0 ;  /* 0x2000004aff337230 */ /* 0x100fe20000004100 */
[----:B-1----:R-:W-:Y:S01]  /*86f0*/  F2FP.SATFINITE.E4M3.F32.PACK_AB_MERGE_C R100, R7, R6, RZ ;  /* 0x000000060764723e */ /* 0x002fe200048070ff */
[C---:B------:R-:W-:Y:S01]  /*8700*/  FFMA R11, R41.reuse, R48, R11 ;  /* 0x00000030290b7223 */ /* 0x040fe2000000000b */
[C---:B------:R-:W-:Y:S01]  /*8710*/  FFMA R12, R41.reuse, R49, R12 ;  /* 0x00000031290c7223 */ /* 0x040fe2000000000c */
[----:B------:R-:W-:Y:S01]  /*8720*/  FFMA R13, R41, R50, R13 ;  /* 0x00000032290d7223 */ /* 0x000fe2000000000d */
[----:B------:R-:W-:Y:S01]  /*8730*/  F2FP.SATFINITE.E4M3.F32.PACK_AB_MERGE_C R100, R5, R4, R100 ;  /* 0x000000040564723e */ /* 0x000fe20004807064 */
[----:B------:R-:W-:Y:S01]  /*8740*/  HADD2.F32 R52, -RZ, R74.H1_H1 ;  /* 0x3000004aff347230 */ /* 0x000fe20000004100 */
[----:B------:R-:W-:Y:S01]  /*8750*/  F2FP.SATFINITE.E4M3.F32.PACK_AB_MERGE_C R101, R11, R10, RZ ;  /* 0x0000000a0b65723e */ /* 0x000fe200048070ff */
[C---:B------:R-:W-:Y:S01]  /*8760*/  FMUL R14, R38.reuse, R14 ;  /* 0x0000000e260e7220 */ /* 0x040fe20000400000 */
[C---:B------:R-:W-:Y:S01]  /*8770*/  FMUL R15, R38.reuse, R15 ;  /* 0x0000000f260f7220 */ /* 0x040fe20000400000 */
[--C-:B------:R-:W-:Y:S01]  /*8780*/  HADD2.F32 R55, -RZ, R75.reuse.H0_H0 ;  /* 0x2000004bff377230 */ /* 0x100fe20000004100 */
[----:B------:R-:W-:Y:S01]  /*8790*/  F2FP.SATFINITE.E4M3.F32.PACK_AB_MERGE_C R101, R9, R8, R101 ;  /* 0x000000080965723e */ /* 0x000fe20004807065 */
[C---:B------:R-:W-:Y:S01]  /*87a0*/  FFMA R14, R41.reuse, R51, R14 ;  /* 0x00000033290e7223 */ /* 0x040fe2000000000e */
[C---:B------:R-:W-:Y:S01]  /*87b0*/  FFMA R15, R41.reuse, R52, R15 ;  /* 0x00000034290f7223 */ /* 0x040fe2000000000f */
[C---:B------:R-:W-:Y:S01]  /*87c0*/  FFMA R16, R41.reuse, R53, R16 ;  /* 0x0000003529107223 */ /* 0x040fe20000000010 */
[C---:B------:R-:W-:Y:S01]  /*87d0*/  FFMA R17, R41.reuse, R54, R17 ;  /* 0x0000003629117223 */ /* 0x040fe20000000011 */
        /* <DEDUP_REMOVED lines=15> */
[C---:B------:R-:W-:Y:S01]  /*88d0*/  FFMA R23, R41.reuse, R60, R23 ;  /* 0x0000003c29177223 */ /* 0x040fe20000000017 */
[C---:B------:R-:W-:Y:S01]  /*88e0*/  FMUL R27, R38.reuse, R27 ;  /* 0x0000001b261b7220 */ /* 0x040fe20000400000 */
[C---:B------:R-:W-:Y:S01]  /*88f0*/  FFMA R0, R41.reuse, R61, R0 ;  /* 0x0000003d29007223 */ /* 0x040fe20000000000 */
[----:B------:R-:W-:Y:S01]  /*8900*/  F2FP.F16.E4M3.UNPACK_B R79, R79.H1 ;  /* 0x0000004fff4f723e */ /* 0x000fe200030006ff */
        /* <DEDUP_REMOVED lines=16> */
[----:B------:R-:W-:Y:S01]  /*8a10*/  FFMA R28, R41, R69, R28 ;  /* 0x00000045291c7223 */ /* 0x000fe2000000001c */
[----:B------:R-:W-:Y:S01]  /*8a20*/  F2FP.SATFINITE.E4M3.F32.PACK_AB_MERGE_C R103, R19, R18, RZ ;  /* 0x000000121367723e */ /* 0x000fe200048070ff */
        /* <DEDUP_REMOVED lines=14> */
[----:B--2---:R-:W-:Y:S03]  /*8b10*/  IADD3 R90, PT, PT, R36, 0x1, RZ ;  /* 0x00000001245a7810 */ /* 0x004fe60007ffe0ff */
        /* <DEDUP_REMOVED lines=10> */
[----:B------:R-:W-:Y:S02]  /*8bc0*/  UIADD3 UR13, UPT, UPT, UR49, 0x20, URZ ;  /* 0x00000020310d7890 */ /* 0x000fe4000fffe0ff */
[----:B------:R-:W-:Y:S01]  /*8bd0*/  UIADD3 UR12, UPT, UPT, UR44, 0x3300, URZ ;  /* 0x000033002c0c7890 */ /* 0x000fe2000fffe0ff */
[----:B------:R-:W-:Y:S01]  /*8be0*/  UMOV UR14, UR50 ;  /* 0x00000032000e7c82 */ /* 0x000fe20008000000 */
[----:B------:R-:W-:Y:S01]  /*8bf0*/  UMOV UR15, UR36 ;  /* 0x00000024000f7c82 */ /* 0x000fe20008000000 */
[----:B------:R-:W-:Y:S02]  /*8c00*/  UIADD3 UR9, UPT, UPT, UR49, 0x60, URZ ;  /* 0x0000006031097890 */ /* 0x000fe4000fffe0ff */
[----:B------:R-:W-:Y:S01]  /*8c10*/  UIADD3 UR8, UPT, UPT, UR44, 0x3b00, URZ ;  /* 0x00003b002c087890 */ /* 0x000fe2000fffe0ff */
[----:B------:R-:W-:Y:S01]  /*8c20*/  UMOV UR10, UR50 ;  /* 0x00000032000a7c82 */ /* 0x000fe20008000000 */
[----:B------:R-:W-:Y:S01]  /*8c30*/  UMOV UR11, UR36 ;  /* 0x00000024000b7c82 */ /* 0x000fe20008000000 */
[----:B--2---:R-:W-:Y:S04]  /*8c40*/  UIADD3 UR4, UP0, UPT, UR6, 0x680, URZ ;  /* 0x0000068006047890 */ /* 0x004fe8000ff1e0ff */
[----:B------:R-:W-:Y:S09]  /*8c50*/  UIADD3.X UR5, UPT, UPT, URZ, UR7, URZ, UP0, !UPT ;  /* 0x00000007ff057290 */ /* 0x000ff200087fe4ff */
[----:B------:R2:W-:Y:S01]  /*8c60*/  UTMASTG.3D [UR12], [UR4] ;  /* 0x0000000c040073b5 */ /* 0x0005e20008010000 */
[----:B------:R2:W-:Y:S01]  /*8c70*/  UTMASTG.3D [UR8], [UR4] ;  /* 0x00000008040073b5 */ /* 0x0005e20008010000 */
[----:B------:R0:W-:Y:S01]  /*8c80*/  UTMACMDFLUSH ;  /* 0x00000000000079b7 */ /* 0x0001e20000000000 */
[----:B--2---:R-:W-:Y:S04]  /*8c90*/  DEPBAR.LE SB0, 0x1 ;  /* 0x000080400000791a */ /* 0x004fe80000000000 */
.L_x_144:
[----:B------:R-:W-:Y:S05]  /*8ca0*/  BSYNC.RECONVERGENT B0 ;  /* 0x0000000000007941 */ /* 0x000fea0003800200 */
.L_x_143:
[----:B------:R-:W-:Y:S01]  /*8cb0*/  R2UR UR4, R88 ;  /* 0x00000000580472ca */ /* 0x000fe200000e0000 */
[----:B------:R-:W-:Y:S01]  /*8cc0*/  BAR.SYNC.DEFER_BLOCKING 0x1, 0x80 ;  /* 0x0042000000007b1d */ /* 0x000fe20000010000 */
[----:B------:R-:W-:Y:S01]  /*8cd0*/  ISETP.NE.AND P0, PT, R91, 0x2, PT ;  /* 0x000000025b00780c */ /* 0x000fe20003f05270 */
[----:B------:R-:W-:Y:S01]  /*8ce0*/  UISETP.NE.AND UP0, UPT, UR45, URZ, UPT ;  /* 0x000000ff2d00728c */ /* 0x000fe2000bf05270 */
[----:B------:R-:W-:Y:S01]  /*8cf0*/  ISETP.NE.AND P1, PT, R90, 0x4, PT ;  /* 0x000000045a00780c */ /* 0x000fe20003f25270 */
[----:B------:R-:W-:Y:S01]  /*8d00*/  UIADD3 UR24, UPT, UPT, UR37, UR63, URZ ;  /* 0x0000003f25187290 */ /* 0x000fe2000fffe0ff */
[----:B------:R-:W-:Y:S02]  /*8d10*/  SEL R3, RZ, 0x1, P0 ;  /* 0x00000001ff037807 */ /* 0x000fe40000000000 */
[----:B------:R-:W-:Y:S02]  /*8d20*/  SEL R0, RZ, 0x1, P1 ;  /* 0x00000001ff007807 */ /* 0x000fe40000800000 */
[----:B------:R-:W-:Y:S02]  /*8d30*/  LOP3.LUT R94, R94, R3, RZ, 0x3c, !PT ;  /* 0x000000035e5e7212 */ /* 0x000fe400078e3cff */
[----:B------:R-:W-:Y:S01]  /*8d40*/  LOP3.LUT R95, R95, R0, RZ, 0x3c, !PT ;  /* 0x000000005f5f7212 */ /* 0x000fe200078e3cff */
[----:B------:R-:W-:Y:S01]  /*8d50*/  UIADD3 UR20, UPT, UPT, UR38, UR4, URZ ;  /* 0x0000000426147290 */ /* 0x000fe2000fffe0ff */
[----:B------:R-:W-:Y:S02]  /*8d60*/  SEL R91, R91, RZ, P0 ;  /* 0x000000ff5b5b7207 */ /* 0x000fe40000000000 */
[----:B------:R-:W-:Y:S01]  /*8d70*/  SEL R36, R90, RZ, P1 ;  /* 0x000000ff5a247207 */ /* 0x000fe20000800000 */
[----:B------:R-:W-:Y:S01]  /*8d80*/  UMOV UR36, UR59 ;  /* 0x0000003b00247c82 */ /* 0x000fe20008000000 */
[----:B------:R-:W-:Y:S07]  /*8d90*/  BRA.U UP0, `(.L_x_145) ;  /* 0xffffffd500787547 */ /* 0x000fee000b83ffff */
[----:B------:R-:W-:Y:S05]  /*8da0*/  EXIT ;  /* 0x000000000000794d */ /* 0x000fea0003800000 */
.L_x_25:
[----:B--2---:R2:W3:Y:S02]  /*8db0*/  SYNCS.PHASECHK.TRANS64.TRYWAIT P0, [R3+URZ+0x240], R2 ;  /* 0x00024002030075a7 */ /* 0x0044e400080011ff */
[----:B---3--:R-:W-:Y:S05]  /*8dc0*/  @!P0 NANOSLEEP.SYNCS 0x989680 ;  /* 0x009896800000895d */ /* 0x008fea0003900000 */
[----:B------:R-:W3:Y:S02]  /*8dd0*/  @!P0 SYNCS.PHASECHK.TRANS64 P0, [R3+URZ+0x240], R2 ;  /* 0x00024002030085a7 */ /* 0x000ee400080010ff */
[----:B---3--:R-:W-:Y:S05]  /*8de0*/  @!P0 BRA `(.L_x_25) ;  /* 0xfffffffc00f08947 */ /* 0x008fea000383ffff */
[----:B------:R-:W-:Y:S05]  /*8df0*/  BRA `(.L_x_146) ;  /* 0xffffff8c00b47947 */ /* 0x000fea000383ffff */
.L_x_28:
[----:B-1----:R-:W-:-:S07]  /*8e00*/  MOV R0, UR33 ;  /* 0x0000002100007c02 */ /* 0x002fce0008000f00 */
.L_x_147:
[----:B-1----:R1:W2:Y:S02]  /*8e10*/  SYNCS.PHASECHK.TRANS64.TRYWAIT P0, [R0+URZ+0xd0], R3 ;  /* 0x0000d003000075a7 */ /* 0x0022a400080011ff */
[----:B--2---:R-:W-:Y:S05]  /*8e20*/  @!P0 NANOSLEEP.SYNCS 0x989680 ;  /* 0x009896800000895d */ /* 0x004fea0003900000 */
[----:B------:R-:W2:Y:S02]  /*8e30*/  @!P0 SYNCS.PHASECHK.TRANS64 P0, [R0+URZ+0xd0], R3 ;  /* 0x0000d003000085a7 */ /* 0x000ea400080010ff */
[----:B--2---:R-:W-:Y:S05]  /*8e40*/  @!P0 BRA `(.L_x_147) ;  /* 0xfffffffc00f08947 */ /* 0x004fea000383ffff */
[----:B------:R-:W-:Y:S05]  /*8e50*/  BRA `(.L_x_27) ;  /* 0xffffff90000c7947 */ /* 0x000fea000383ffff */
.L_x_35:
[----:B-1----:R-:W-:-:S07]  /*8e60*/  MOV R0, UR17 ;  /* 0x0000001100007c02 */ /* 0x002fce0008000f00 */
.L_x_148:
[----:B-1----:R1:W2:Y:S02]  /*8e70*/  SYNCS.PHASECHK.TRANS64.TRYWAIT P0, [R0+URZ+0xd0], R3 ;  /* 0x0000d003000075a7 */ /* 0x0022a400080011ff */
[----:B--2---:R-:W-:Y:S05]  /*8e80*/  @!P0 NANOSLEEP.SYNCS 0x989680 ;  /* 0x009896800000895d */ /* 0x004fea0003900000 */
[----:B------:R-:W2:Y:S02]  /*8e90*/  @!P0 SYNCS.PHASECHK.TRANS64 P0, [R0+URZ+0xd0], R3 ;  /* 0x0000d003000085a7 */ /* 0x000ea400080010ff */
[----:B--2---:R-:W-:Y:S05]  /*8ea0*/  @!P0 BRA `(.L_x_148) ;  /* 0xfffffffc00f08947 */ /* 0x004fea000383ffff */
[----:B------:R-:W-:Y:S05]  /*8eb0*/  BRA `(.L_x_34) ;  /* 0xffffff9000cc7947 */ /* 0x000fea000383ffff */
.L_x_40:
[----:B-1----:R1:W2:Y:S02]  /*8ec0*/  SYNCS.PHASECHK.TRANS64.TRYWAIT P0, [R3+URZ+0x1d0], R0 ;  /* 0x0001d000030075a7 */ /* 0x0022a400080011ff */
[----:B--2---:R-:W-:Y:S05]  /*8ed0*/  @!P0 NANOSLEEP.SYNCS 0x989680 ;  /* 0x009896800000895d */ /* 0x004fea0003900000 */
[----:B------:R-:W2:Y:S02]  /*8ee0*/  @!P0 SYNCS.PHASECHK.TRANS64 P0, [R3+URZ+0x1d0], R0 ;  /* 0x0001d000030085a7 */ /* 0x000ea400080010ff */
[----:B--2---:R-:W-:Y:S05]  /*8ef0*/  @!P0 BRA `(.L_x_40) ;  /* 0xfffffffc00f08947 */ /* 0x004fea000383ffff */
[----:B------:R-:W-:Y:S05]  /*8f00*/  BRA `(.L_x_149) ;  /* 0xffffff9400747947 */ /* 0x000fea000383ffff */
.L_x_44:
[----:B-1----:R-:W-:-:S07]  /*8f10*/  MOV R0, UR4 ;  /* 0x0000000400007c02 */ /* 0x002fce0008000f00 */
.L_x_150:
[----:B-1----:R1:W2:Y:S02]  /*8f20*/  SYNCS.PHASECHK.TRANS64.TRYWAIT P0, [R0+URZ], R3 ;  /* 0x00000003000075a7 */ /* 0x0022a400080011ff */
[----:B--2---:R-:W-:Y:S05]  /*8f30*/  @!P0 NANOSLEEP.SYNCS 0x989680 ;  /* 0x009896800000895d */ /* 0x004fea0003900000 */
[----:B------:R-:W2:Y:S02]  /*8f40*/  @!P0 SYNCS.PHASECHK.TRANS64 P0, [R0+URZ], R3 ;  /* 0x00000003000085a7 */ /* 0x000ea400080010ff */
[----:B--2---:R-:W-:Y:S05]  /*8f50*/  @!P0 BRA `(.L_x_150) ;  /* 0xfffffffc00f08947 */ /* 0x004fea000383ffff */
[----:B------:R-:W-:Y:S05]  /*8f60*/  BRA `(.L_x_151) ;  /* 0xffffff9c001c7947 */ /* 0x000fea000383ffff */
.L_x_45:
[----:B------:R-:W-:-:S07]  /*8f70*/  MOV R0, UR5 ;  /* 0x0000000500007c02 */ /* 0x000fce0008000f00 */
.L_x_152:
[----:B-1----:R1:W2:Y:S02]  /*8f80*/  SYNCS.PHASECHK.TRANS64.TRYWAIT P0, [R0+URZ], R3 ;  /* 0x00000003000075a7 */ /* 0x0022a400080011ff */
[----:B--2---:R-:W-:Y:S05]  /*8f90*/  @!P0 NANOSLEEP.SYNCS 0x989680 ;  /* 0x009896800000895d */ /* 0x004fea0003900000 */
[----:B------:R-:W2:Y:S02]  /*8fa0*/  @!P0 SYNCS.PHASECHK.TRANS64 P0, [R0+URZ], R3 ;  /* 0x00000003000085a7 */ /* 0x000ea400080010ff */
[----:B--2---:R-:W-:Y:S05]  /*8fb0*/  @!P0 BRA `(.L_x_152) ;  /* 0xfffffffc00f08947 */ /* 0x004fea000383ffff */
[----:B------:R-:W-:Y:S05]  /*8fc0*/  BRA `(.L_x_153) ;  /* 0xffffff9c00287947 */ /* 0x000fea000383ffff */
.L_x_46:
[----:B------:R-:W-:-:S07]  /*8fd0*/  MOV R0, UR5 ;  /* 0x0000000500007c02 */ /* 0x000fce0008000f00 */
.L_x_154:
[----:B-1----:R1:W2:Y:S02]  /*8fe0*/  SYNCS.PHASECHK.TRANS64.TRYWAIT P0, [R0+URZ], R3 ;  /* 0x00000003000075a7 */ /* 0x0022a400080011ff */
[----:B--2---:R-:W-:Y:S05]  /*8ff0*/  @!P0 NANOSLEEP.SYNCS 0x989680 ;  /* 0x009896800000895d */ /* 0x004fea0003900000 */
[----:B------:R-:W2:Y:S02]  /*9000*/  @!P0 SYNCS.PHASECHK.TRANS64 P0, [R0+URZ], R3 ;  /* 0x00000003000085a7 */ /* 0x000ea400080010ff */
[----:B--2---:R-:W-:Y:S05]  /*9010*/  @!P0 BRA `(.L_x_154) ;  /* 0xfffffffc00f08947 */ /* 0x004fea000383ffff */
[----:B------:R-:W-:Y:S05]  /*9020*/  BRA `(.L_x_155) ;  /* 0xffffff9c00347947 */ /* 0x000fea000383ffff */
.L_x_47:
[----:B------:R-:W-:-:S07]  /*9030*/  MOV R0, UR5 ;  /* 0x0000000500007c02 */ /* 0x000fce0008000f00 */
.L_x_156:
[----:B-1----:R1:W2:Y:S02]  /*9040*/  SYNCS.PHASECHK.TRANS64.TRYWAIT P0, [R0+URZ], R3 ;  /* 0x00000003000075a7 */ /* 0x0022a400080011ff */
[----:B--2---:R-:W-:Y:S05]  /*9050*/  @!P0 NANOSLEEP.SYNCS 0x989680 ;  /* 0x009896800000895d */ /* 0x004fea0003900000 */
[----:B------:R-:W2:Y:S02]  /*9060*/  @!P0 SYNCS.PHASECHK.TRANS64 P0, [R0+URZ], R3 ;  /* 0x00000003000085a7 */ /* 0x000ea400080010ff */
[----:B--2---:R-:W-:Y:S05]  /*9070*/  @!P0 BRA `(.L_x_156) ;  /* 0xfffffffc00f08947 */ /* 0x004fea000383ffff */
[----:B------:R-:W-:Y:S05]  /*9080*/  BRA `(.L_x_157) ;  /* 0xffffff9c00407947 */ /* 0x000fea000383ffff */
.L_x_48:
[----:B------:R-:W-:-:S07]  /*9090*/  MOV R0, UR5 ;  /* 0x0000000500007c02 */ /* 0x000fce0008000f00 */
.L_x_158:
[----:B-1----:R1:W2:Y:S02]  /*90a0*/  SYNCS.PHASECHK.TRANS64.TRYWAIT P0, [R0+URZ], R3 ;  /* 0x00000003000075a7 */ /* 0x0022a400080011ff */
[----:B--2---:R-:W-:Y:S05]  /*90b0*/  @!P0 NANOSLEEP.SYNCS 0x989680 ;  /* 0x009896800000895d */ /* 0x004fea0003900000 */
[----:B------:R-:W2:Y:S02]  /*90c0*/  @!P0 SYNCS.PHASECHK.TRANS64 P0, [R0+URZ], R3 ;  /* 0x00000003000085a7 */ /* 0x000ea400080010ff */
[----:B--2---:R-:W-:Y:S05]  /*90d0*/  @!P0 BRA `(.L_x_158) ;  /* 0xfffffffc00f08947 */ /* 0x004fea000383ffff */
[----:B------:R-:W-:Y:S05]  /*90e0*/  BRA `(.L_x_159) ;  /* 0xffffff9c004c7947 */ /* 0x000fea000383ffff */
.L_x_49:
[----:B------:R-:W-:-:S07]  /*90f0*/  MOV R0, UR5 ;  /* 0x0000000500007c02 */ /* 0x000fce0008000f00 */
.L_x_160:
[----:B-1----:R1:W2:Y:S02]  /*9100*/  SYNCS.PHASECHK.TRANS64.TRYWAIT P0, [R0+URZ], R3 ;  /* 0x00000003000075a7 */ /* 0x0022a400080011ff */
[----:B--2---:R-:W-:Y:S05]  /*9110*/  @!P0 NANOSLEEP.SYNCS 0x989680 ;  /* 0x009896800000895d */ /* 0x004fea0003900000 */
[----:B------:R-:W2:Y:S02]  /*9120*/  @!P0 SYNCS.PHASECHK.TRANS64 P0, [R0+URZ], R3 ;  /* 0x00000003000085a7 */ /* 0x000ea400080010ff */
[----:B--2---:R-:W-:Y:S05]  /*9130*/  @!P0 BRA `(.L_x_160) ;  /* 0xfffffffc00f08947 */ /* 0x004fea000383ffff */
[----:B------:R-:W-:Y:S05]  /*9140*/  BRA `(.L_x_161) ;  /* 0xffffff9c00587947 */ /* 0x000fea000383ffff */
.L_x_50:
[----:B------:R-:W-:-:S07]  /*9150*/  MOV R0, UR5 ;  /* 0x0000000500007c02 */ /* 0x000fce0008000f00 */
.L_x_162:
[----:B-1----:R1:W2:Y:S02]  /*9160*/  SYNCS.PHASECHK.TRANS64.TRYWAIT P0, [R0+URZ], R3 ;  /* 0x00000003000075a7 */ /* 0x0022a400080011ff */
[----:B--2---:R-:W-:Y:S05]  /*9170*/  @!P0 NANOSLEEP.SYNCS 0x989680 ;  /* 0x009896800000895d */ /* 0x004fea0003900000 */
[----:B------:R-:W2:Y:S02]  /*9180*/  @!P0 SYNCS.PHASECHK.TRANS64 P0, [R0+URZ], R3 ;  /* 0x00000003000085a7 */ /* 0x000ea400080010ff */
[----:B--2---:R-:W-:Y:S05]  /*9190*/  @!P0 BRA `(.L_x_162) ;  /* 0xfffffffc00f08947 */ /* 0x004fea000383ffff */
[----:B------:R-:W-:Y:S05]  /*91a0*/  BRA `(.L_x_163) ;  /* 0xffffff9c00647947 */ /* 0x000fea000383ffff */
.L_x_51:
[----:B------:R-:W-:-:S07]  /*91b0*/  MOV R0, UR5 ;  /* 0x0000000500007c02 */ /* 0x000fce0008000f00 */
.L_x_164:
[----:B-1----:R1:W2:Y:S02]  /*91c0*/  SYNCS.PHASECHK.TRANS64.TRYWAIT P0, [R0+URZ], R3 ;  /* 0x00000003000075a7 */ /* 0x0022a400080011ff */
[----:B--2---:R-:W-:Y:S05]  /*91d0*/  @!P0 NANOSLEEP.SYNCS 0x989680 ;  /* 0x009896800000895d */ /* 0x004fea0003900000 */
[----:B------:R-:W2:Y:S02]  /*91e0*/  @!P0 SYNCS.PHASECHK.TRANS64 P0, [R0+URZ], R3 ;  /* 0x00000003000085a7 */ /* 0x000ea400080010ff */
[----:B--2---:R-:W-:Y:S05]  /*91f0*/  @!P0 BRA `(.L_x_164) ;  /* 0xfffffffc00f08947 */ /* 0x004fea000383ffff */
[----:B------:R-:W-:Y:S05]  /*9200*/  BRA `(.L_x_165) ;  /* 0xffffff9c00707947 */ /* 0x000fea000383ffff */
.L_x_52:
[----:B------:R-:W-:-:S07]  /*9210*/  MOV R0, UR5 ;  /* 0x0000000500007c02 */ /* 0x000fce0008000f00 */
.L_x_166:
[----:B-1----:R1:W2:Y:S02]  /*9220*/  SYNCS.PHASECHK.TRANS64.TRYWAIT P0, [R0+URZ], R3 ;  /* 0x00000003000075a7 */ /* 0x0022a400080011ff */
[----:B--2---:R-:W-:Y:S05]  /*9230*/  @!P0 NANOSLEEP.SYNCS 0x989680 ;  /* 0x009896800000895d */ /* 0x004fea0003900000 */
[----:B------:R-:W2:Y:S02]  /*9240*/  @!P0 SYNCS.PHASECHK.TRANS64 P0, [R0+URZ], R3 ;  /* 0x00000003000085a7 */ /* 0x000ea400080010ff */
[----:B--2---:R-:W-:Y:S05]  /*9250*/  @!P0 BRA `(.L_x_166) ;  /* 0xfffffffc00f08947 */ /* 0x004fea000383ffff */
[----:B------:R-:W-:Y:S05]  /*9260*/  BRA `(.L_x_167) ;  /* 0xffffff9c007c7947 */ /* 0x000fea000383ffff */
.L_x_53:
[----:B------:R-:W-:-:S07]  /*9270*/  MOV R0, UR5 ;  /* 0x0000000500007c02 */ /* 0x000fce0008000f00 */
.L_x_168:
[----:B-1----:R1:W2:Y:S02]  /*9280*/  SYNCS.PHASECHK.TRANS64.TRYWAIT P0, [R0+URZ], R3 ;  /* 0x00000003000075a7 */ /* 0x0022a400080011ff */
[----:B--2---:R-:W-:Y:S05]  /*9290*/  @!P0 NANOSLEEP.SYNCS 0x989680 ;  /* 0x009896800000895d */ /* 0x004fea0003900000 */
[----:B------:R-:W2:Y:S02]  /*92a0*/  @!P0 SYNCS.PHASECHK.TRANS64 P0, [R0+URZ], R3 ;  /* 0x00000003000085a7 */ /* 0x000ea400080010ff */
[----:B--2---:R-:W-:Y:S05]  /*92b0*/  @!P0 BRA `(.L_x_168) ;  /* 0xfffffffc00f08947 */ /* 0x004fea000383ffff */
[----:B------:R-:W-:Y:S05]  /*92c0*/  BRA `(.L_x_169) ;  /* 0xffffff9c00887947 */ /* 0x000fea000383ffff */
.L_x_54:
[----:B------:R-:W-:-:S07]  /*92d0*/  MOV R0, UR5 ;  /* 0x0000000500007c02 */ /* 0x000fce0008000f00 */
.L_x_170:
[----:B-1----:R1:W2:Y:S02]  /*92e0*/  SYNCS.PHASECHK.TRANS64.TRYWAIT P0, [R0+URZ], R3 ;  /* 0x00000003000075a7 */ /* 0x0022a400080011ff */
[----:B--2---:R-:W-:Y:S05]  /*92f0*/  @!P0 NANOSLEEP.SYNCS 0x989680 ;  /* 0x009896800000895d */ /* 0x004fea0003900000 */
[----:B------:R-:W2:Y:S02]  /*9300*/  @!P0 SYNCS.PHASECHK.TRANS64 P0, [R0+URZ], R3 ;  /* 0x00000003000085a7 */ /* 0x000ea400080010ff */
[----:B--2---:R-:W-:Y:S05]  /*9310*/  @!P0 BRA `(.L_x_170) ;  /* 0xfffffffc00f08947 */ /* 0x004fea000383ffff */
[----:B------:R-:W-:Y:S05]  /*9320*/  BRA `(.L_x_171) ;  /* 0xffffff9c00947947 */ /* 0x000fea000383ffff */
.L_x_55:
[----:B------:R-:W-:-:S07]  /*9330*/  MOV R0, UR5 ;  /* 0x0000000500007c02 */ /* 0x000fce0008000f00 */
.L_x_172:
[----:B-1----:R1:W2:Y:S02]  /*9340*/  SYNCS.PHASECHK.TRANS64.TRYWAIT P0, [R0+URZ], R3 ;  /* 0x00000003000075a7 */ /* 0x0022a400080011ff */
[----:B--2---:R-:W-:Y:S05]  /*9350*/  @!P0 NANOSLEEP.SYNCS 0x989680 ;  /* 0x009896800000895d */ /* 0x004fea0003900000 */
[----:B------:R-:W2:Y:S02]  /*9360*/  @!P0 SYNCS.PHASECHK.TRANS64 P0, [R0+URZ], R3 ;  /* 0x00000003000085a7 */ /* 0x000ea400080010ff */
[----:B--2---:R-:W-:Y:S05]  /*9370*/  @!P0 BRA `(.L_x_172) ;  /* 0xfffffffc00f08947 */ /* 0x004fea000383ffff */
[----:B------:R-:W-:Y:S05]  /*9380*/  BRA `(.L_x_173) ;  /* 0xffffff9c00a07947 */ /* 0x000fea000383ffff */
.L_x_56:
[----:B------:R-:W-:-:S07]  /*9390*/  MOV R0, UR5 ;  /* 0x0000000500007c02 */ /* 0x000fce0008000f00 */
.L_x_174:
[----:B-1----:R1:W2:Y:S02]  /*93a0*/  SYNCS.PHASECHK.TRANS64.TRYWAIT P0, [R0+URZ], R3 ;  /* 0x00000003000075a7 */ /* 0x0022a400080011ff */
[----:B--2---:R-:W-:Y:S05]  /*93b0*/  @!P0 NANOSLEEP.SYNCS 0x989680 ;  /* 0x009896800000895d */ /* 0x004fea0003900000 */
[----:B------:R-:W2:Y:S02]  /*93c0*/  @!P0 SYNCS.PHASECHK.TRANS64 P0, [R0+URZ], R3 ;  /* 0x00000003000085a7 */ /* 0x000ea400080010ff */
[----:B--2---:R-:W-:Y:S05]  /*93d0*/  @!P0 BRA `(.L_x_174) ;  /* 0xfffffffc00f08947 */ /* 0x004fea000383ffff */
[----:B------:R-:W-:Y:S05]  /*93e0*/  BRA `(.L_x_175) ;  /* 0xffffff9c00ac7947 */ /* 0x000fea000383ffff */
.L_x_57:
[----:B------:R-:W-:-:S07]  /*93f0*/  MOV R0, UR5 ;  /* 0x0000000500007c02 */ /* 0x000fce0008000f00 */
.L_x_176:
[----:B-1----:R1:W2:Y:S02]  /*9400*/  SYNCS.PHASECHK.TRANS64.TRYWAIT P0, [R0+URZ], R3 ;  /* 0x00000003000075a7 */ /* 0x0022a400080011ff */
[----:B--2---:R-:W-:Y:S05]  /*9410*/  @!P0 NANOSLEEP.SYNCS 0x989680 ;  /* 0x009896800000895d */ /* 0x004fea0003900000 */
[----:B------:R-:W2:Y:S02]  /*9420*/  @!P0 SYNCS.PHASECHK.TRANS64 P0, [R0+URZ], R3 ;  /* 0x00000003000085a7 */ /* 0x000ea400080010ff */
[----:B--2---:R-:W-:Y:S05]  /*9430*/  @!P0 BRA `(.L_x_176) ;  /* 0xfffffffc00f08947 */ /* 0x004fea000383ffff */
[----:B------:R-:W-:Y:S05]  /*9440*/  BRA `(.L_x_177) ;  /* 0xffffff9c00b87947 */ /* 0x000fea000383ffff */
.L_x_58:
[----:B------:R-:W-:-:S07]  /*9450*/  MOV R0, UR5 ;  /* 0x0000000500007c02 */ /* 0x000fce0008000f00 */
.L_x_178:
[----:B-1----:R1:W2:Y:S02]  /*9460*/  SYNCS.PHASECHK.TRANS64.TRYWAIT P0, [R0+URZ], R3 ;  /* 0x00000003000075a7 */ /* 0x0022a400080011ff */
[----:B--2---:R-:W-:Y:S05]  /*9470*/  @!P0 NANOSLEEP.SYNCS 0x989680 ;  /* 0x009896800000895d */ /* 0x004fea0003900000 */
[----:B------:R-:W2:Y:S02]  /*9480*/  @!P0 SYNCS.PHASECHK.TRANS64 P0, [R0+URZ], R3 ;  /* 0x00000003000085a7 */ /* 0x000ea400080010ff */
[----:B--2---:R-:W-:Y:S05]  /*9490*/  @!P0 BRA `(.L_x_178) ;  /* 0xfffffffc00f08947 */ /* 0x004fea000383ffff */
[----:B------:R-:W-:Y:S05]  /*94a0*/  BRA `(.L_x_179) ;  /* 0xffffff9c00c47947 */ /* 0x000fea000383ffff */
.L_x_59:
[----:B------:R-:W-:-:S07]  /*94b0*/  MOV R0, UR5 ;  /* 0x0000000500007c02 */ /* 0x000fce0008000f00 */
.L_x_180:
[----:B-1----:R1:W2:Y:S02]  /*94c0*/  SYNCS.PHASECHK.TRANS64.TRYWAIT P0, [R0+URZ], R3 ;  /* 0x00000003000075a7 */ /* 0x0022a400080011ff */
[----:B--2---:R-:W-:Y:S05]  /*94d0*/  @!P0 NANOSLEEP.SYNCS 0x989680 ;  /* 0x009896800000895d */ /* 0x004fea0003900000 */
[----:B------:R-:W2:Y:S02]  /*94e0*/  @!P0 SYNCS.PHASECHK.TRANS64 P0, [R0+URZ], R3 ;  /* 0x00000003000085a7 */ /* 0x000ea400080010ff */
[----:B--2---:R-:W-:Y:S05]  /*94f0*/  @!P0 BRA `(.L_x_180) ;  /* 0xfffffffc00f08947 */ /* 0x004fea000383ffff */
[----:B------:R-:W-:Y:S05]  /*9500*/  BRA `(.L_x_181) ;  /* 0xffffff9c00d07947 */ /* 0x000fea000383ffff */
.L_x_60:
[----:B------:R-:W-:-:S07]  /*9510*/  MOV R0, UR5 ;  /* 0x0000000500007c02 */ /* 0x000fce0008000f00 */
.L_x_182:
[----:B-1----:R1:W2:Y:S02]  /*9520*/  SYNCS.PHASECHK.TRANS64.TRYWAIT P0, [R0+URZ], R3 ;  /* 0x00000003000075a7 */ /* 0x0022a400080011ff */
[----:B--2---:R-:W-:Y:S05]  /*9530*/  @!P0 NANOSLEEP.SYNCS 0x989680 ;  /* 0x009896800000895d */ /* 0x004fea0003900000 */
[----:B------:R-:W2:Y:S02]  /*9540*/  @!P0 SYNCS.PHASECHK.TRANS64 P0, [R0+URZ], R3 ;  /* 0x00000003000085a7 */ /* 0x000ea400080010ff */
[----:B--2---:R-:W-:Y:S05]  /*9550*/  @!P0 BRA `(.L_x_182) ;  /* 0xfffffffc00f08947 */ /* 0x004fea000383ffff */
[----:B------:R-:W-:Y:S05]  /*9560*/  BRA `(.L_x_183) ;  /* 0xffffff9c00dc7947 */ /* 0x000fea000383ffff */
.L_x_61:
[----:B------:R-:W-:-:S07]  /*9570*/  MOV R0, UR5 ;  /* 0x0000000500007c02 */ /* 0x000fce0008000f00 */
.L_x_184:
[----:B-1----:R1:W2:Y:S02]  /*9580*/  SYNCS.PHASECHK.TRANS64.TRYWAIT P0, [R0+URZ], R3 ;  /* 0x00000003000075a7 */ /* 0x0022a400080011ff */
[----:B--2---:R-:W-:Y:S05]  /*9590*/  @!P0 NANOSLEEP.SYNCS 0x989680 ;  /* 0x009896800000895d */ /* 0x004fea0003900000 */
[----:B------:R-:W2:Y:S02]  /*95a0*/  @!P0 SYNCS.PHASECHK.TRANS64 P0, [R0+URZ], R3 ;  /* 0x00000003000085a7 */ /* 0x000ea400080010ff */
[----:B--2---:R-:W-:Y:S05]  /*95b0*/  @!P0 BRA `(.L_x_184) ;  /* 0xfffffffc00f08947 */ /* 0x004fea000383ffff */
[----:B------:R-:W-:Y:S05]  /*95c0*/  BRA `(.L_x_185) ;  /* 0xffffff9c00e87947 */ /* 0x000fea000383ffff */
.L_x_62:
[----:B------:R-:W-:-:S07]  /*95d0*/  MOV R0, UR5 ;  /* 0x0000000500007c02 */ /* 0x000fce0008000f00 */
.L_x_186:
[----:B-1----:R1:W2:Y:S02]  /*95e0*/  SYNCS.PHASECHK.TRANS64.TRYWAIT P0, [R0+URZ], R3 ;  /* 0x00000003000075a7 */ /* 0x0022a400080011ff */
[----:B--2---:R-:W-:Y:S05]  /*95f0*/  @!P0 NANOSLEEP.SYNCS 0x989680 ;  /* 0x009896800000895d */ /* 0x004fea0003900000 */
[----:B------:R-:W2:Y:S02]  /*9600*/  @!P0 SYNCS.PHASECHK.TRANS64 P0, [R0+URZ], R3 ;  /* 0x00000003000085a7 */ /* 0x000ea400080010ff */
[----:B--2---:R-:W-:Y:S05]  /*9610*/  @!P0 BRA `(.L_x_186) ;  /* 0xfffffffc00f08947 */ /* 0x004fea000383ffff */
[----:B------:R-:W-:Y:S05]  /*9620*/  BRA `(.L_x_187) ;  /* 0xffffff9c00f47947 */ /* 0x000fea000383ffff */
.L_x_63:
[----:B------:R-:W-:-:S07]  /*9630*/  MOV R0, UR5 ;  /* 0x0000000500007c02 */ /* 0x000fce0008000f00 */
.L_x_188:
[----:B-1----:R1:W2:Y:S02]  /*9640*/  SYNCS.PHASECHK.TRANS64.TRYWAIT P0, [R0+URZ], R3 ;  /* 0x00000003000075a7 */ /* 0x0022a400080011ff */
[----:B--2---:R-:W-:Y:S05]  /*9650*/  @!P0 NANOSLEEP.SYNCS 0x989680 ;  /* 0x009896800000895d */ /* 0x004fea0003900000 */
[----:B------:R-:W2:Y:S02]  /*9660*/  @!P0 SYNCS.PHASECHK.TRANS64 P0, [R0+URZ], R3 ;  /* 0x00000003000085a7 */ /* 0x000ea400080010ff */
[----:B--2---:R-:W-:Y:S05]  /*9670*/  @!P0 BRA `(.L_x_188) ;  /* 0xfffffffc00f08947 */ /* 0x004fea000383ffff */
[----:B------:R-:W-:Y:S05]  /*9680*/  BRA `(.L_x_189) ;  /* 0xffffffa000007947 */ /* 0x000fea000383ffff */
.L_x_64:
[----:B------:R-:W-:-:S07]  /*9690*/  MOV R0, UR5 ;  /* 0x0000000500007c02 */ /* 0x000fce0008000f00 */
.L_x_190:
[----:B-1----:R1:W2:Y:S02]  /*96a0*/  SYNCS.PHASECHK.TRANS64.TRYWAIT P0, [R0+URZ], R3 ;  /* 0x00000003000075a7 */ /* 0x0022a400080011ff */
[----:B--2---:R-:W-:Y:S05]  /*96b0*/  @!P0 NANOSLEEP.SYNCS 0x989680 ;  /* 0x009896800000895d */ /* 0x004fea0003900000 */
[----:B------:R-:W2:Y:S02]  /*96c0*/  @!P0 SYNCS.PHASECHK.TRANS64 P0, [R0+URZ], R3 ;  /* 0x00000003000085a7 */ /* 0x000ea400080010ff */
[----:B--2---:R-:W-:Y:S05]  /*96d0*/  @!P0 BRA `(.L_x_190) ;  /* 0xfffffffc00f08947 */ /* 0x004fea000383ffff */
[----:B------:R-:W-:Y:S05]  /*96e0*/  BRA `(.L_x_191) ;  /* 0xffffffa0000c7947 */ /* 0x000fea000383ffff */
.L_x_65:
[----:B------:R-:W-:-:S07]  /*96f0*/  MOV R0, UR5 ;  /* 0x0000000500007c02 */ /* 0x000fce0008000f00 */
.L_x_192:
[----:B-1----:R1:W2:Y:S02]  /*9700*/  SYNCS.PHASECHK.TRANS64.TRYWAIT P0, [R0+URZ], R3 ;  /* 0x00000003000075a7 */ /* 0x0022a400080011ff */
[----:B--2---:R-:W-:Y:S05]  /*9710*/  @!P0 NANOSLEEP.SYNCS 0x989680 ;  /* 0x009896800000895d */ /* 0x004fea0003900000 */
[----:B------:R-:W2:Y:S02]  /*9720*/  @!P0 SYNCS.PHASECHK.TRANS64 P0, [R0+URZ], R3 ;  /* 0x00000003000085a7 */ /* 0x000ea400080010ff */
[----:B--2---:R-:W-:Y:S05]  /*9730*/  @!P0 BRA `(.L_x_192) ;  /* 0xfffffffc00f08947 */ /* 0x004fea000383ffff */
[----:B------:R-:W-:Y:S05]  /*9740*/  BRA `(.L_x_193) ;  /* 0xffffffa000187947 */ /* 0x000fea000383ffff */
.L_x_66:
[----:B------:R-:W-:-:S07]  /*9750*/  MOV R0, UR5 ;  /* 0x0000000500007c02 */ /* 0x000fce0008000f00 */
.L_x_194:
[----:B-1----:R1:W2:Y:S02]  /*9760*/  SYNCS.PHASECHK.TRANS64.TRYWAIT P0, [R0+URZ], R3 ;  /* 0x00000003000075a7 */ /* 0x0022a400080011ff */
[----:B--2---:R-:W-:Y:S05]  /*9770*/  @!P0 NANOSLEEP.SYNCS 0x989680 ;  /* 0x009896800000895d */ /* 0x004fea0003900000 */
[----:B------:R-:W2:Y:S02]  /*9780*/  @!P0 SYNCS.PHASECHK.TRANS64 P0, [R0+URZ], R3 ;  /* 0x00000003000085a7 */ /* 0x000ea400080010ff */
[----:B--2---:R-:W-:Y:S05]  /*9790*/  @!P0 BRA `(.L_x_194) ;  /* 0xfffffffc00f08947 */ /* 0x004fea000383ffff */
[----:B------:R-:W-:Y:S05]  /*97a0*/  BRA `(.L_x_195) ;  /* 0xffffffa000247947 */ /* 0x000fea000383ffff */
.L_x_67:
[----:B------:R-:W-:-:S07]  /*97b0*/  MOV R0, UR5 ;  /* 0x0000000500007c02 */ /* 0x000fce0008000f00 */
.L_x_196:
[----:B-1----:R1:W2:Y:S02]  /*97c0*/  SYNCS.PHASECHK.TRANS64.TRYWAIT P0, [R0+URZ], R3 ;  /* 0x00000003000075a7 */ /* 0x0022a400080011ff */
[----:B--2---:R-:W-:Y:S05]  /*97d0*/  @!P0 NANOSLEEP.SYNCS 0x989680 ;  /* 0x009896800000895d */ /* 0x004fea0003900000 */
[----:B------:R-:W2:Y:S02]  /*97e0*/  @!P0 SYNCS.PHASECHK.TRANS64 P0, [R0+URZ], R3 ;  /* 0x00000003000085a7 */ /* 0x000ea400080010ff */
[----:B--2---:R-:W-:Y:S05]  /*97f0*/  @!P0 BRA `(.L_x_196) ;  /* 0xfffffffc00f08947 */ /* 0x004fea000383ffff */
[----:B------:R-:W-:Y:S05]  /*9800*/  BRA `(.L_x_197) ;  /* 0xffffffa000307947 */ /* 0x000fea000383ffff */
.L_x_68:
[----:B------:R-:W-:-:S07]  /*9810*/  MOV R0, UR5 ;  /* 0x0000000500007c02 */ /* 0x000fce0008000f00 */
.L_x_198:
[----:B-1----:R1:W2:Y:S02]  /*9820*/  SYNCS.PHASECHK.TRANS64.TRYWAIT P0, [R0+URZ], R3 ;  /* 0x00000003000075a7 */ /* 0x0022a400080011ff */
[----:B--2---:R-:W-:Y:S05]  /*9830*/  @!P0 NANOSLEEP.SYNCS 0x989680 ;  /* 0x009896800000895d */ /* 0x004fea0003900000 */
[----:B------:R-:W2:Y:S02]  /*9840*/  @!P0 SYNCS.PHASECHK.TRANS64 P0, [R0+URZ], R3 ;  /* 0x00000003000085a7 */ /* 0x000ea400080010ff */
[----:B--2---:R-:W-:Y:S05]  /*9850*/  @!P0 BRA `(.L_x_198) ;  /* 0xfffffffc00f08947 */ /* 0x004fea000383ffff */
[----:B------:R-:W-:Y:S05]  /*9860*/  BRA `(.L_x_199) ;  /* 0xffffffa0003c7947 */ /* 0x000fea000383ffff */
.L_x_71:
[----:B-1----:R1:W2:Y:S02]  /*9870*/  SYNCS.PHASECHK.TRANS64.TRYWAIT P0, [R2+URZ+0x230], R5 ;  /* 0x00023005020075a7 */ /* 0x0022a400080011ff */
[----:B--2---:R-:W-:Y:S05]  /*9880*/  @!P0 NANOSLEEP.SYNCS 0x989680 ;  /* 0x009896800000895d */ /* 0x004fea0003900000 */
[----:B------:R-:W2:Y:S02]  /*9890*/  @!P0 SYNCS.PHASECHK.TRANS64 P0, [R2+URZ+0x230], R5 ;  /* 0x00023005020085a7 */ /* 0x000ea400080010ff */
[----:B--2---:R-:W-:Y:S05]  /*98a0*/  @!P0 BRA `(.L_x_71) ;  /* 0xfffffffc00f08947 */ /* 0x004fea000383ffff */
[----:B------:R-:W-:Y:S05]  /*98b0*/  BRA `(.L_x_200) ;  /* 0xffffffa000987947 */ /* 0x000fea000383ffff */
.L_x_72:
[----:B------:R-:W-:-:S07]  /*98c0*/  MOV R2, UR4 ;  /* 0x0000000400027c02 */ /* 0x000fce0008000f00 */
.L_x_201:
[----:B-1----:R1:W2:Y:S02]  /*98d0*/  SYNCS.PHASECHK.TRANS64.TRYWAIT P0, [R2+URZ+0x1e0], R5 ;  /* 0x0001e005020075a7 */ /* 0x0022a400080011ff */
[----:B--2---:R-:W-:Y:S05]  /*98e0*/  @!P0 NANOSLEEP.SYNCS 0x989680 ;  /* 0x009896800000895d */ /* 0x004fea0003900000 */
[----:B------:R-:W2:Y:S02]  /*98f0*/  @!P0 SYNCS.PHASECHK.TRANS64 P0, [R2+URZ+0x1e0], R5 ;  /* 0x0001e005020085a7 */ /* 0x000ea400080010ff */
[----:B--2---:R-:W-:Y:S05]  /*9900*/  @!P0 BRA `(.L_x_201) ;  /* 0xfffffffc00f08947 */ /* 0x004fea000383ffff */
[----:B------:R-:W-:Y:S05]  /*9910*/  BRA `(.L_x_202) ;  /* 0xffffffa000a87947 */ /* 0x000fea000383ffff */
.L_x_73:
[----:B-1----:R1:W2:Y:S02]  /*9920*/  SYNCS.PHASECHK.TRANS64.TRYWAIT P1, [R2+URZ+0x1d0], R5 ;  /* 0x0001d005020075a7 */ /* 0x0022a400080211ff */
[----:B--2---:R-:W-:Y:S05]  /*9930*/  @!P1 NANOSLEEP.SYNCS 0x989680 ;  /* 0x009896800000995d */ /* 0x004fea0003900000 */
[----:B------:R-:W2:Y:S02]  /*9940*/  @!P1 SYNCS.PHASECHK.TRANS64 P1, [R2+URZ+0x1d0], R5 ;  /* 0x0001d005020095a7 */ /* 0x000ea400080210ff */
[----:B--2---:R-:W-:Y:S05]  /*9950*/  @!P1 BRA `(.L_x_73) ;  /* 0xfffffffc00f09947 */ /* 0x004fea000383ffff */
[----:B------:R-:W-:Y:S05]  /*9960*/  BRA `(.L_x_203) ;  /* 0xffffffa000d87947 */ /* 0x000fea000383ffff */
.L_x_76:
[----:B------:R-:W-:-:S07]  /*9970*/  MOV R0, UR4 ;  /* 0x0000000400007c02 */ /* 0x000fce0008000f00 */
.L_x_204:
[----:B-1----:R1:W2:Y:S02]  /*9980*/  SYNCS.PHASECHK.TRANS64.TRYWAIT P0, [R0+URZ+0x1e0], R3 ;  /* 0x0001e003000075a7 */ /* 0x0022a400080011ff */
[----:B--2---:R-:W-:Y:S05]  /*9990*/  @!P0 NANOSLEEP.SYNCS 0x989680 ;  /* 0x009896800000895d */ /* 0x004fea0003900000 */
[----:B------:R-:W2:Y:S02]  /*99a0*/  @!P0 SYNCS.PHASECHK.TRANS64 P0, [R0+URZ+0x1e0], R3 ;  /* 0x0001e003000085a7 */ /* 0x000ea400080010ff */
[----:B--2---:R-:W-:Y:S05]  /*99b0*/  @!P0 BRA `(.L_x_204) ;  /* 0xfffffffc00f08947 */ /* 0x004fea000383ffff */
[----:B------:R-:W-:Y:S05]  /*99c0*/  BRA `(.L_x_75) ;  /* 0xffffffa4002c7947 */ /* 0x000fea000383ffff */
.L_x_85:
[----:B-1----:R-:W-:-:S04]  /*99d0*/  MOV R0, UR5 ;  /* 0x0000000500007c02 */ /* 0x002fc80008000f00 */
[----:B------:R1:W2:Y:S03]  /*99e0*/  SYNCS.PHASECHK.TRANS64.TRYWAIT P0, [R0+URZ+0x8], R7 ;  /* 0x00000807000075a7 */ /* 0x0002a600080011ff */
[----:B--2---:R-:W-:Y:S05]  /*99f0*/  @!P0 NANOSLEEP.SYNCS 0x989680 ;  /* 0x009896800000895d */ /* 0x004fea0003900000 */
[----:B------:R-:W2:Y:S02]  /*9a00*/  @!P0 SYNCS.PHASECHK.TRANS64 P0, [R0+URZ+0x8], R7 ;  /* 0x00000807000085a7 */ /* 0x000ea400080010ff */
[----:B--2---:R-:W-:Y:S05]  /*9a10*/  @!P0 BRA `(.L_x_85) ;  /* 0xfffffffc00ec8947 */ /* 0x004fea000383ffff */
[----:B------:R-:W-:Y:S05]  /*9a20*/  BRA `(.L_x_84) ;  /* 0xffffffa400e07947 */ /* 0x000fea000383ffff */
.L_x_87:
[----:B------:R-:W-:Y:S01]  /*9a30*/  BSSY B0, `(.L_x_205) ;  /* 0x0000006000007945 */ /* 0x000fe20003800000 */
[----:B------:R-:W-:-:S07]  /*9a40*/  MOV R15, 0xffffffff ;  /* 0xffffffff000f7802 */ /* 0x000fce0000000f00 */
[----:B-1---5:R-:W-:Y:S05]  /*9a50*/  WARPSYNC.COLLECTIVE R15, `(.L_x_206) ;  /* 0x000000000f0c7348 */ /* 0x022fea0003c00000 */
[----:B------:R-:W-:Y:S02]  /*9a60*/  ELECT P6, UR79, PT ;  /* 0x00000000004f782f */ /* 0x000fe400038c0000 */
[----:B------:R-:W-:Y:S01]  /*9a70*/  MOV R14, UR79 ;  /* 0x0000004f000e7c02 */ /* 0x000fe20008000f00 */
[----:B-1---5:R-:W-:Y:S10]  /*9a80*/  ENDCOLLECTIVE ;  /* 0x000000000000791b */ /* 0x022ff40003800000 */
.L_x_206:
[----:B------:R-:W-:Y:S05]  /*9a90*/  BSYNC B0 ;  /* 0x0000000000007941 */ /* 0x000fea0003800000 */
.L_x_205:
[----:B------:R-:W-:Y:S05]  /*9aa0*/  BRA `(.L_x_207) ;  /* 0xffffffa800107947 */ /* 0x000fea000383ffff */
.L_x_89:
[----:B-1----:R-:W-:-:S04]  /*9ab0*/  MOV R0, UR5 ;  /* 0x0000000500007c02 */ /* 0x002fc80008000f00 */
[----:B------:R1:W2:Y:S03]  /*9ac0*/  SYNCS.PHASECHK.TRANS64.TRYWAIT P0, [R0+URZ+0x8], R5 ;  /* 0x00000805000075a7 */ /* 0x0002a600080011ff */
[----:B--2---:R-:W-:Y:S05]  /*9ad0*/  @!P0 NANOSLEEP.SYNCS 0x989680 ;  /* 0x009896800000895d */ /* 0x004fea0003900000 */
[----:B------:R-:W2:Y:S02]  /*9ae0*/  @!P0 SYNCS.PHASECHK.TRANS64 P0, [R0+URZ+0x8], R5 ;  /* 0x00000805000085a7 */ /* 0x000ea400080010ff */
[----:B--2---:R-:W-:Y:S05]  /*9af0*/  @!P0 BRA `(.L_x_89) ;  /* 0xfffffffc00ec8947 */ /* 0x004fea000383ffff */
[----:B------:R-:W-:Y:S05]  /*9b00*/  BRA `(.L_x_88) ;  /* 0xffffffa800147947 */ /* 0x000fea000383ffff */
.L_x_90:
[----:B-1----:R1:W2:Y:S02]  /*9b10*/  SYNCS.PHASECHK.TRANS64.TRYWAIT P0, [R0+URZ+0x1d0], R5 ;  /* 0x0001d005000075a7 */ /* 0x0022a400080011ff */
[----:B--2---:R-:W-:Y:S05]  /*9b20*/  @!P0 NANOSLEEP.SYNCS 0x989680 ;  /* 0x009896800000895d */ /* 0x004fea0003900000 */
[----:B------:R-:W2:Y:S02]  /*9b30*/  @!P0 SYNCS.PHASECHK.TRANS64 P0, [R0+URZ+0x1d0], R5 ;  /* 0x0001d005000085a7 */ /* 0x000ea400080010ff */
[----:B--2---:R-:W-:Y:S05]  /*9b40*/  @!P0 BRA `(.L_x_90) ;  /* 0xfffffffc00f08947 */ /* 0x004fea000383ffff */
[----:B------:R-:W-:Y:S05]  /*9b50*/  BRA `(.L_x_208) ;  /* 0xffffffa800f07947 */ /* 0x000fea000383ffff */
.L_x_92:
[----:B------:R-:W-:-:S07]  /*9b60*/  MOV R0, UR23 ;  /* 0x0000001700007c02 */ /* 0x000fce0008000f00 */
.L_x_209:
[----:B-1----:R1:W2:Y:S02]  /*9b70*/  SYNCS.PHASECHK.TRANS64.TRYWAIT P0, [R0+URZ+0x210], R5 ;  /* 0x00021005000075a7 */ /* 0x0022a400080011ff */
[----:B--2---:R-:W-:Y:S05]  /*9b80*/  @!P0 NANOSLEEP.SYNCS 0x989680 ;  /* 0x009896800000895d */ /* 0x004fea0003900000 */
[----:B------:R-:W2:Y:S02]  /*9b90*/  @!P0 SYNCS.PHASECHK.TRANS64 P0, [R0+URZ+0x210], R5 ;  /* 0x00021005000085a7 */ /* 0x000ea400080010ff */
[----:B--2---:R-:W-:Y:S05]  /*9ba0*/  @!P0 BRA `(.L_x_209) ;  /* 0xfffffffc00f08947 */ /* 0x004fea000383ffff */
[----:B------:R-:W-:Y:S05]  /*9bb0*/  BRA `(.L_x_210) ;  /* 0xffffffac003c7947 */ /* 0x000fea000383ffff */
.L_x_95:
[----:B------:R-:W-:Y:S07]  /*9bc0*/  MOV R0, UR5 ;  /* 0x0000000500007c02 */ /* 0x000fee0008000f00 */
.L_x_211:
[----:B-1----:R1:W2:Y:S02]  /*9bd0*/  SYNCS.PHASECHK.TRANS64.TRYWAIT P0, [R0+URZ], R5 ;  /* 0x00000005000075a7 */ /* 0x0022a400080011ff */
[----:B--2---:R-:W-:Y:S05]  /*9be0*/  @!P0 NANOSLEEP.SYNCS 0x989680 ;  /* 0x009896800000895d */ /* 0x004fea0003900000 */
[----:B------:R-:W2:Y:S02]  /*9bf0*/  @!P0 SYNCS.PHASECHK.TRANS64 P0, [R0+URZ], R5 ;  /* 0x00000005000085a7 */ /* 0x000ea400080010ff */
[----:B--2---:R-:W-:Y:S05]  /*9c00*/  @!P0 BRA `(.L_x_211) ;  /* 0xfffffffc00f08947 */ /* 0x004fea000383ffff */
[----:B------:R-:W-:Y:S05]  /*9c10*/  BRA `(.L_x_94) ;  /* 0xffffffac00507947 */ /* 0x000fea000383ffff */
.L_x_99:
[----:B-1----:R-:W-:-:S07]  /*9c20*/  MOV R0, UR4 ;  /* 0x0000000400007c02 */ /* 0x002fce0008000f00 */
.L_x_212:
[----:B-1----:R1:W2:Y:S02]  /*9c30*/  SYNCS.PHASECHK.TRANS64.TRYWAIT P0, [R0+URZ], R3 ;  /* 0x00000003000075a7 */ /* 0x0022a400080011ff */
[----:B--2---:R-:W-:Y:S05]  /*9c40*/  @!P0 NANOSLEEP.SYNCS 0x989680 ;  /* 0x009896800000895d */ /* 0x004fea0003900000 */
[----:B------:R-:W2:Y:S02]  /*9c50*/  @!P0 SYNCS.PHASECHK.TRANS64 P0, [R0+URZ], R3 ;  /* 0x00000003000085a7 */ /* 0x000ea400080010ff */
[----:B--2---:R-:W-:Y:S05]  /*9c60*/  @!P0 BRA `(.L_x_212) ;  /* 0xfffffffc00f08947 */ /* 0x004fea000383ffff */
[----:B------:R-:W-:Y:S05]  /*9c70*/  BRA `(.L_x_213) ;  /* 0xffffffb0001c7947 */ /* 0x000fea000383ffff */
.L_x_100:
[----:B------:R-:W-:-:S07]  /*9c80*/  MOV R0, UR5 ;  /* 0x0000000500007c02 */ /* 0x000fce0008000f00 */
.L_x_214:
[----:B-1----:R1:W2:Y:S02]  /*9c90*/  SYNCS.PHASECHK.TRANS64.TRYWAIT P0, [R0+URZ], R3 ;  /* 0x00000003000075a7 */ /* 0x0022a400080011ff */
[----:B--2---:R-:W-:Y:S05]  /*9ca0*/  @!P0 NANOSLEEP.SYNCS 0x989680 ;  /* 0x009896800000895d */ /* 0x004fea0003900000 */
[----:B------:R-:W2:Y:S02]  /*9cb0*/  @!P0 SYNCS.PHASECHK.TRANS64 P0, [R0+URZ], R3 ;  /* 0x00000003000085a7 */ /* 0x000ea400080010ff */
[----:B--2---:R-:W-:Y:S05]  /*9cc0*/  @!P0 BRA `(.L_x_214) ;  /* 0xfffffffc00f08947 */ /* 0x004fea000383ffff */
[----:B------:R-:W-:Y:S05]  /*9cd0*/  BRA `(.L_x_215) ;  /* 0xffffffb000287947 */ /* 0x000fea000383ffff */
.L_x_101:
[----:B------:R-:W-:-:S07]  /*9ce0*/  MOV R0, UR5 ;  /* 0x0000000500007c02 */ /* 0x000fce0008000f00 */
.L_x_216:
[----:B-1----:R1:W2:Y:S02]  /*9cf0*/  SYNCS.PHASECHK.TRANS64.TRYWAIT P0, [R0+URZ], R3 ;  /* 0x00000003000075a7 */ /* 0x0022a400080011ff */
[----:B--2---:R-:W-:Y:S05]  /*9d00*/  @!P0 NANOSLEEP.SYNCS 0x989680 ;  /* 0x009896800000895d */ /* 0x004fea0003900000 */
[----:B------:R-:W2:Y:S02]  /*9d10*/  @!P0 SYNCS.PHASECHK.TRANS64 P0, [R0+URZ], R3 ;  /* 0x00000003000085a7 */ /* 0x000ea400080010ff */
[----:B--2---:R-:W-:Y:S05]  /*9d20*/  @!P0 BRA `(.L_x_216) ;  /* 0xfffffffc00f08947 */ /* 0x004fea000383ffff */
[----:B------:R-:W-:Y:S05]  /*9d30*/  BRA `(.L_x_217) ;  /* 0xffffffb000347947 */ /* 0x000fea000383ffff */
.L_x_104:
[----:B------:R-:W-:-:S07]  /*9d40*/  MOV R0, UR17 ;  /* 0x0000001100007c02 */ /* 0x000fce0008000f00 */
.L_x_218:
[----:B-1----:R1:W2:Y:S02]  /*9d50*/  SYNCS.PHASECHK.TRANS64.TRYWAIT P1, [R0+URZ+0x250], R3 ;  /* 0x00025003000075a7 */ /* 0x0022a400080211ff */
[----:B--2---:R-:W-:Y:S05]  /*9d60*/  @!P1 NANOSLEEP.SYNCS 0x989680 ;  /* 0x009896800000995d */ /* 0x004fea0003900000 */
[----:B------:R-:W2:Y:S02]  /*9d70*/  @!P1 SYNCS.PHASECHK.TRANS64 P1, [R0+URZ+0x250], R3 ;  /* 0x00025003000095a7 */ /* 0x000ea400080210ff */
[----:B--2---:R-:W-:Y:S05]  /*9d80*/  @!P1 BRA `(.L_x_218) ;  /* 0xfffffffc00f09947 */ /* 0x004fea000383ffff */
[----:B------:R-:W-:Y:S05]  /*9d90*/  BRA `(.L_x_219) ;  /* 0xffffffb000807947 */ /* 0x000fea000383ffff */
.L_x_109:
[----:B--2---:R2:W3:Y:S02]  /*9da0*/  SYNCS.PHASECHK.TRANS64.TRYWAIT P0, [R12+URZ+0x1d0], R9 ;  /* 0x0001d0090c0075a7 */ /* 0x0044e400080011ff */
[----:B---3--:R-:W-:Y:S05]  /*9db0*/  @!P0 NANOSLEEP.SYNCS 0x989680 ;  /* 0x009896800000895d */ /* 0x008fea0003900000 */
[----:B------:R-:W3:Y:S02]  /*9dc0*/  @!P0 SYNCS.PHASECHK.TRANS64 P0, [R12+URZ+0x1d0], R9 ;  /* 0x0001d0090c0085a7 */ /* 0x000ee400080010ff */
[----:B---3--:R-:W-:Y:S05]  /*9dd0*/  @!P0 BRA `(.L_x_109) ;  /* 0xfffffffc00f08947 */ /* 0x008fea000383ffff */
[----:B------:R-:W-:Y:S05]  /*9de0*/  BRA `(.L_x_220) ;  /* 0xffffffb400a07947 */ /* 0x000fea000383ffff */
.L_x_112:
[----:B------:R-:W-:Y:S07]  /*9df0*/  MOV R0, UR21 ;  /* 0x0000001500007c02 */ /* 0x000fee0008000f00 */
.L_x_221:
[----:B--2---:R2:W3:Y:S02]  /*9e00*/  SYNCS.PHASECHK.TRANS64.TRYWAIT P2, [R0+URZ+0x1c8], R11 ;  /* 0x0001c80b000075a7 */ /* 0x0044e400080411ff */
[----:B---3--:R-:W-:Y:S05]  /*9e10*/  @!P2 NANOSLEEP.SYNCS 0x989680 ;  /* 0x009896800000a95d */ /* 0x008fea0003900000 */
[----:B------:R-:W3:Y:S02]  /*9e20*/  @!P2 SYNCS.PHASECHK.TRANS64 P2, [R0+URZ+0x1c8], R11 ;  /* 0x0001c80b0000a5a7 */ /* 0x000ee400080410ff */
[----:B---3--:R-:W-:Y:S05]  /*9e30*/  @!P2 BRA `(.L_x_221) ;  /* 0xfffffffc00f0a947 */ /* 0x008fea000383ffff */
[----:B------:R-:W-:Y:S05]  /*9e40*/  BRA `(.L_x_111) ;  /* 0xffffffbc00087947 */ /* 0x000fea000383ffff */
.L_x_115:
[----:B--2---:R-:W-:Y:S07]  /*9e50*/  MOV R0, UR21 ;  /* 0x0000001500007c02 */ /* 0x004fee0008000f00 */
.L_x_222:
[----:B--2---:R2:W3:Y:S02]  /*9e60*/  SYNCS.PHASECHK.TRANS64.TRYWAIT P0, [R0+URZ+0x1b0], R9 ;  /* 0x0001b009000075a7 */ /* 0x0044e400080011ff */
[----:B---3--:R-:W-:Y:S05]  /*9e70*/  @!P0 NANOSLEEP.SYNCS 0x989680 ;  /* 0x009896800000895d */ /* 0x008fea0003900000 */
[----:B------:R-:W3:Y:S02]  /*9e80*/  @!P0 SYNCS.PHASECHK.TRANS64 P0, [R0+URZ+0x1b0], R9 ;  /* 0x0001b009000085a7 */ /* 0x000ee400080010ff */
[----:B---3--:R-:W-:Y:S05]  /*9e90*/  @!P0 BRA `(.L_x_222) ;  /* 0xfffffffc00f08947 */ /* 0x008fea000383ffff */
[----:B------:R-:W-:Y:S05]  /*9ea0*/  BRA `(.L_x_223) ;  /* 0xffffffbc00647947 */ /* 0x000fea000383ffff */
.L_x_116:
[----:B------:R-:W-:Y:S07]  /*9eb0*/  MOV R0, UR21 ;  /* 0x0000001500007c02 */ /* 0x000fee0008000f00 */
.L_x_224:
[----:B--2---:R2:W3:Y:S02]  /*9ec0*/  SYNCS.PHASECHK.TRANS64.TRYWAIT P0, [R0+URZ+0x1b8], R9 ;  /* 0x0001b809000075a7 */ /* 0x0044e400080011ff */
[----:B---3--:R-:W-:Y:S05]  /*9ed0*/  @!P0 NANOSLEEP.SYNCS 0x989680 ;  /* 0x009896800000895d */ /* 0x008fea0003900000 */
[----:B------:R-:W3:Y:S02]  /*9ee0*/  @!P0 SYNCS.PHASECHK.TRANS64 P0, [R0+URZ+0x1b8], R9 ;  /* 0x0001b809000085a7 */ /* 0x000ee400080010ff */
[----:B---3--:R-:W-:Y:S05]  /*9ef0*/  @!P0 BRA `(.L_x_224) ;  /* 0xfffffffc00f08947 */ /* 0x008fea000383ffff */
[----:B------:R-:W-:Y:S05]  /*9f00*/  BRA `(.L_x_225) ;  /* 0xffffffbc00bc7947 */ /* 0x000fea000383ffff */
.L_x_118:
[----:B------:R-:W-:-:S07]  /*9f10*/  MOV R0, UR21 ;  /* 0x0000001500007c02 */ /* 0x000fce0008000f00 */
.L_x_226:
[----:B--2---:R2:W4:Y:S02]  /*9f20*/  SYNCS.PHASECHK.TRANS64.TRYWAIT P0, [R0+URZ+0x1b0], R3 ;  /* 0x0001b003000075a7 */ /* 0x00452400080011ff */
[----:B----4-:R-:W-:Y:S05]  /*9f30*/  @!P0 NANOSLEEP.SYNCS 0x989680 ;  /* 0x009896800000895d */ /* 0x010fea0003900000 */
[----:B------:R-:W4:Y:S02]  /*9f40*/  @!P0 SYNCS.PHASECHK.TRANS64 P0, [R0+URZ+0x1b0], R3 ;  /* 0x0001b003000085a7 */ /* 0x000f2400080010ff */
[----:B----4-:R-:W-:Y:S05]  /*9f50*/  @!P0 BRA `(.L_x_226) ;  /* 0xfffffffc00f08947 */ /* 0x010fea000383ffff */
[----:B------:R-:W-:Y:S05]  /*9f60*/  BRA `(.L_x_227) ;  /* 0xffffffc000487947 */ /* 0x000fea000383ffff */
.L_x_120:
[----:B-1----:R1:W2:Y:S02]  /*9f70*/  SYNCS.PHASECHK.TRANS64.TRYWAIT P0, [R3+URZ+0x1d0], R0 ;  /* 0x0001d000030075a7 */ /* 0x0022a400080011ff */
[----:B--2---:R-:W-:Y:S05]  /*9f80*/  @!P0 NANOSLEEP.SYNCS 0x989680 ;  /* 0x009896800000895d */ /* 0x004fea0003900000 */
[----:B------:R-:W2:Y:S02]  /*9f90*/  @!P0 SYNCS.PHASECHK.TRANS64 P0, [R3+URZ+0x1d0], R0 ;  /* 0x0001d000030085a7 */ /* 0x000ea400080010ff */
[----:B--2---:R-:W-:Y:S05]  /*9fa0*/  @!P0 BRA `(.L_x_120) ;  /* 0xfffffffc00f08947 */ /* 0x004fea000383ffff */
[----:B------:R-:W-:Y:S05]  /*9fb0*/  BRA `(.L_x_228) ;  /* 0xffffffc400047947 */ /* 0x000fea000383ffff */
.L_x_131:
[----:B-1----:R1:W2:Y:S02]  /*9fc0*/  SYNCS.PHASECHK.TRANS64.TRYWAIT P1, [R3+URZ+0x1a0], R0 ;  /* 0x0001a000030075a7 */ /* 0x0022a400080211ff */
[----:B--2---:R-:W-:Y:S05]  /*9fd0*/  @!P1 NANOSLEEP.SYNCS 0x989680 ;  /* 0x009896800000995d */ /* 0x004fea0003900000 */
[----:B------:R-:W2:Y:S02]  /*9fe0*/  @!P1 SYNCS.PHASECHK.TRANS64 P1, [R3+URZ+0x1a0], R0 ;  /* 0x0001a000030095a7 */ /* 0x000ea400080210ff */
[----:B--2---:R-:W-:Y:S05]  /*9ff0*/  @!P1 BRA `(.L_x_131) ;  /* 0xfffffffc00f09947 */ /* 0x004fea000383ffff */
[----:B------:R-:W-:Y:S05]  /*a000*/  BRA `(.L_x_130) ;  /* 0xffffffd000707947 */ /* 0x000fea000383ffff */
.L_x_133:
[----:B-1----:R1:W4:Y:S02]  /*a010*/  SYNCS.PHASECHK.TRANS64.TRYWAIT P0, [R90+URZ+0x1f0], R5 ;  /* 0x0001f0055a0075a7 */ /* 0x00232400080011ff */
[----:B----4-:R-:W-:Y:S05]  /*a020*/  @!P0 NANOSLEEP.SYNCS 0x989680 ;  /* 0x009896800000895d */ /* 0x010fea0003900000 */
[----:B------:R-:W4:Y:S02]  /*a030*/  @!P0 SYNCS.PHASECHK.TRANS64 P0, [R90+URZ+0x1f0], R5 ;  /* 0x0001f0055a0085a7 */ /* 0x000f2400080010ff */
[----:B----4-:R-:W-:Y:S05]  /*a040*/  @!P0 BRA `(.L_x_133) ;  /* 0xfffffffc00f08947 */ /* 0x010fea000383ffff */
[----:B------:R-:W-:Y:S05]  /*a050*/  BRA `(.L_x_132) ;  /* 0xffffffd000c47947 */ /* 0x000fea000383ffff */
.L_x_141:
[----:B--2---:R2:W3:Y:S02]  /*a060*/  SYNCS.PHASECHK.TRANS64.TRYWAIT P0, [R109+URZ+0x1a0], R2 ;  /* 0x0001a0026d0075a7 */ /* 0x0044e400080011ff */
[----:B---3--:R-:W-:Y:S05]  /*a070*/  @!P0 NANOSLEEP.SYNCS 0x989680 ;  /* 0x009896800000895d */ /* 0x008fea0003900000 */
[----:B------:R-:W3:Y:S02]  /*a080*/  @!P0 SYNCS.PHASECHK.TRANS64 P0, [R109+URZ+0x1a0], R2 ;  /* 0x0001a0026d0085a7 */ /* 0x000ee400080010ff */
[----:B---3--:R-:W-:Y:S05]  /*a090*/  @!P0 BRA `(.L_x_141) ;  /* 0xfffffffc00f08947 */ /* 0x008fea000383ffff */
[----:B------:R-:W-:Y:S05]  /*a0a0*/  BRA `(.L_x_140) ;  /* 0xffffffdc00cc7947 */ /* 0x000fea000383ffff */
        .weak           $__internal_0_$__cuda_sm10x_tcgen05_guardrail_trap_col_being_dealloced_not_returned_by_alloc
        .type           $__internal_0_$__cuda_sm10x_tcgen05_guardrail_trap_col_being_dealloced_not_returned_by_alloc,@function
        .size           $__internal_0_$__cuda_sm10x_tcgen05_guardrail_trap_col_being_dealloced_not_returned_by_alloc,($__internal_1_$__cuda_sm10x_tcgen05_guardrail_trap_phase_invalid_during_alloc - $__internal_0_$__cuda_sm10x_tcgen05_guardrail_trap_col_being_dealloced_not_returned_by_alloc)
$__internal_0_$__cuda_sm10x_tcgen05_guardrail_trap_col_being_dealloced_not_returned_by_alloc:
[----:B------:R-:W-:Y:S05]  /*a0b0*/  BPT.TRAP 0x1 ;  /* 0x000000040000795c */ /* 0x000fea0000300000 */
[----:B------:R-:W-:-:S04]  /*a0c0*/  HFMA2 R3, -RZ, RZ, 0, 0 ;  /* 0x00000000ff037431 */ /* 0x000fc800000001ff */
[----:B------:R-:W-:Y:S05]  /*a0d0*/  RET.REL.NODEC R2 `(_ZN7cutlass13device_kernelINS_4gemm6kernel13GemmUniversalIN4cute5tupleIJiiiiEEENS1_10collective13CollectiveMmaINS1_35MainloopSm100TmaUmmaWarpSpecializedILi26ELi2ELi4ENS5_IJNS4_1CILi2EEESB_NSA_ILi1EEEEEEEENS5_IJNSA_ILi128EEESF_NSA_ILi64EEEEEENS_12float_e4m3_tENS5_IJlSC_lEEESI_SJ_NS4_8TiledMMAINS4_8MMA_AtomIJNS4_10MMA_TraitsINS4_25SM100_MMA_F8F6F4_2x1SM_SSEJSI_SI_fSF_SF_NS4_17integral_constantINS4_4UMMA5MajorELSQ_0EEESR_NSO_INSP_7ScaleInELSS_0EEEST_EEEEEENS4_6LayoutINS5_IJSC_SC_SC_EEENS5_IJNSA_ILi0EEESY_SY_EEEEENS5_IJNS4_10UnderscoreES11_S11_EEEEENS4_28SM100_TMA_2SM_LOAD_MULTICASTENS4_14ComposedLayoutINS4_7SwizzleILi2ELi4ELi3EEENS4_18smem_ptr_flag_bitsILi8EEENSW_INS5_IJNSA_ILi8EEESG_EEENS5_IJSG_SC_EEEEEEEvNS4_8identityENS4_18SM100_TMA_2SM_LOADES1E_vS1F_EENS_8epilogue10collective18CollectiveEpilogueINS1I_23Sm100TmaWarpSpecializedILi2ELi2ELi32ELb0ELb0EEEJNS5_IJSG_SF_SG_EEENS5_IJNSW_ISG_SC_EENSW_INS5_IJNSA_ILi32EEESB_EEENS5_IJSC_SG_EEEEEEEESI_SJ_SI_SJ_NS1I_6fusion15FusionCallbacksIS1M_NS1U_17LinearCombinationISI_fSI_fLNS_15FloatRoundStyleE2EEES1N_S1T_JEEENS4_5SM1004TMEM4LOAD26SM100_TMEM_LOAD_32dp32b32xENS4_13SM90_TMA_LOADENS15_INS16_ILi1ELi4ELi3EEES19_NSW_INS5_IJS1A_S1P_EEENS5_IJS1P_SC_EEEEEEENS4_39AutoVectorizingCopyWithAssumedAlignmentILi128EEENS4_14SM90_TMA_STOREES29_S2B_S2B_EEEvvEEEEvNT_6ParamsE) ;  /* 0xffffff5c02c87950 */ /* 0x000fea0003c3ffff */
        .weak           $__internal_1_$__cuda_sm10x_tcgen05_guardrail_trap_phase_invalid_during_alloc
        .type           $__internal_1_$__cuda_sm10x_tcgen05_guardrail_trap_phase_invalid_during_alloc,@function
        .size           $__internal_1_$__cuda_sm10x_tcgen05_guardrail_trap_phase_invalid_during_alloc,($__internal_2_$__cuda_sm10x_tcgen05_guardrail_trap_unallocated_columns_being_dealloced - $__internal_1_$__cuda_sm10x_tcgen05_guardrail_trap_phase_invalid_during_alloc)
$__internal_1_$__cuda_sm10x_tcgen05_guardrail_trap_phase_invalid_during_alloc:
[----:B------:R-:W-:Y:S05]  /*a0e0*/  BPT.TRAP 0x1 ;  /* 0x000000040000795c */ /* 0x000fea0000300000 */
[----:B------:R-:W-:-:S04]  /*a0f0*/  MOV R5, 0x0 ;  /* 0x0000000000057802 */ /* 0x000fc80000000f00 */
[----:B------:R-:W-:Y:S05]  /*a100*/  RET.REL.NODEC R4 `(_ZN7cutlass13device_kernelINS_4gemm6kernel13GemmUniversalIN4cute5tupleIJiiiiEEENS1_10collective13CollectiveMmaINS1_35MainloopSm100TmaUmmaWarpSpecializedILi26ELi2ELi4ENS5_IJNS4_1CILi2EEESB_NSA_ILi1EEEEEEEENS5_IJNSA_ILi128EEESF_NSA_ILi64EEEEEENS_12float_e4m3_tENS5_IJlSC_lEEESI_SJ_NS4_8TiledMMAINS4_8MMA_AtomIJNS4_10MMA_TraitsINS4_25SM100_MMA_F8F6F4_2x1SM_SSEJSI_SI_fSF_SF_NS4_17integral_constantINS4_4UMMA5MajorELSQ_0EEESR_NSO_INSP_7ScaleInELSS_0EEEST_EEEEEENS4_6LayoutINS5_IJSC_SC_SC_EEENS5_IJNSA_ILi0EEESY_SY_EEEEENS5_IJNS4_10UnderscoreES11_S11_EEEEENS4_28SM100_TMA_2SM_LOAD_MULTICASTENS4_14ComposedLayoutINS4_7SwizzleILi2ELi4ELi3EEENS4_18smem_ptr_flag_bitsILi8EEENSW_INS5_IJNSA_ILi8EEESG_EEENS5_IJSG_SC_EEEEEEEvNS4_8identityENS4_18SM100_TMA_2SM_LOADES1E_vS1F_EENS_8epilogue10collective18CollectiveEpilogueINS1I_23Sm100TmaWarpSpecializedILi2ELi2ELi32ELb0ELb0EEEJNS5_IJSG_SF_SG_EEENS5_IJNSW_ISG_SC_EENSW_INS5_IJNSA_ILi32EEESB_EEENS5_IJSC_SG_EEEEEEEESI_SJ_SI_SJ_NS1I_6fusion15FusionCallbacksIS1M_NS1U_17LinearCombinationISI_fSI_fLNS_15FloatRoundStyleE2EEES1N_S1T_JEEENS4_5SM1004TMEM4LOAD26SM100_TMEM_LOAD_32dp32b32xENS4_13SM90_TMA_LOADENS15_INS16_ILi1ELi4ELi3EEES19_NSW_INS5_IJS1A_S1P_EEENS5_IJS1P_SC_EEEEEEENS4_39AutoVectorizingCopyWithAssumedAlignmentILi128EEENS4_14SM90_TMA_STOREES29_S2B_S2B_EEEvvEEEEvNT_6ParamsE) ;  /* 0xffffff5c04bc7950 */ /* 0x000fea0003c3ffff */
        .weak           $__internal_2_$__cuda_sm10x_tcgen05_guardrail_trap_unallocated_columns_being_dealloced
        .type           $__internal_2_$__cuda_sm10x_tcgen05_guardrail_trap_unallocated_columns_being_dealloced,@function
        .size           $__internal_2_$__cuda_sm10x_tcgen05_guardrail_trap_unallocated_columns_being_dealloced,(.L_x_230 - $__internal_2_$__cuda_sm10x_tcgen05_guardrail_trap_unallocated_columns_being_dealloced)
$__internal_2_$__cuda_sm10x_tcgen05_guardrail_trap_unallocated_columns_being_dealloced:
[----:B------:R-:W-:Y:S05]  /*a110*/  BPT.TRAP 0x1 ;  /* 0x000000040000795c */ /* 0x000fea0000300000 */
[----:B------:R-:W-:-:S04]  /*a120*/  HFMA2 R3, -RZ, RZ, 0, 0 ;  /* 0x00000000ff037431 */ /* 0x000fc800000001ff */
[----:B------:R-:W-:Y:S05]  /*a130*/  RET.REL.NODEC R2 `(_ZN7cutlass13device_kernelINS_4gemm6kernel13GemmUniversalIN4cute5tupleIJiiiiEEENS1_10collective13CollectiveMmaINS1_35MainloopSm100TmaUmmaWarpSpecializedILi26ELi2ELi4ENS5_IJNS4_1CILi2EEESB_NSA_ILi1EEEEEEEENS5_IJNSA_ILi128EEESF_NSA_ILi64EEEEEENS_12float_e4m3_tENS5_IJlSC_lEEESI_SJ_NS4_8TiledMMAINS4_8MMA_AtomIJNS4_10MMA_TraitsINS4_25SM100_MMA_F8F6F4_2x1SM_SSEJSI_SI_fSF_SF_NS4_17integral_constantINS4_4UMMA5MajorELSQ_0EEESR_NSO_INSP_7ScaleInELSS_0EEEST_EEEEEENS4_6LayoutINS5_IJSC_SC_SC_EEENS5_IJNSA_ILi0EEESY_SY_EEEEENS5_IJNS4_10UnderscoreES11_S11_EEEEENS4_28SM100_TMA_2SM_LOAD_MULTICASTENS4_14ComposedLayoutINS4_7SwizzleILi2ELi4ELi3EEENS4_18smem_ptr_flag_bitsILi8EEENSW_INS5_IJNSA_ILi8EEESG_EEENS5_IJSG_SC_EEEEEEEvNS4_8identityENS4_18SM100_TMA_2SM_LOADES1E_vS1F_EENS_8epilogue10collective18CollectiveEpilogueINS1I_23Sm100TmaWarpSpecializedILi2ELi2ELi32ELb0ELb0EEEJNS5_IJSG_SF_SG_EEENS5_IJNSW_ISG_SC_EENSW_INS5_IJNSA_ILi32EEESB_EEENS5_IJSC_SG_EEEEEEEESI_SJ_SI_SJ_NS1I_6fusion15FusionCallbacksIS1M_NS1U_17LinearCombinationISI_fSI_fLNS_15FloatRoundStyleE2EEES1N_S1T_JEEENS4_5SM1004TMEM4LOAD26SM100_TMEM_LOAD_32dp32b32xENS4_13SM90_TMA_LOADENS15_INS16_ILi1ELi4ELi3EEES19_NSW_INS5_IJS1A_S1P_EEENS5_IJS1P_SC_EEEEEEENS4_39AutoVectorizingCopyWithAssumedAlignmentILi128EEENS4_14SM90_TMA_STOREES29_S2B_S2B_EEEvvEEEEvNT_6ParamsE) ;  /* 0xffffff5c02b07950 */ /* 0x000fea0003c3ffff */
.L_x_229:
[----:B------:R-:W-:-:S00]  /*a140*/  BRA `(.L_x_229) ;  /* 0xfffffffc00fc7947 */ /* 0x000fc0000383ffff */
[----:B------:R-:W-:-:S00]  /*a150*/  NOP ;  /* 0x0000000000007918 */ /* 0x000fc00000000000 */
        /* <DEDUP_REMOVED lines=10> */
.L_x_230:


//--------------------- .nv.global.init           --------------------------
	.section	.nv.global.init,"aw",@progbits
.nv.global.init:
	.type		$str$27,@object
	.size		$str$27,($str$28 - $str$27)
$str$27:
        /*0000*/ 	.byte	0x28, 0x61, 0x64, 0x64, 0x72, 0x65, 0x73, 0x73, 0x20, 0x26, 0x20, 0x6d, 0x61, 0x73, 0x6b, 0x29
        /*0010*/ 	.byte	0x20, 0x3d, 0x3d, 0x20, 0x30, 0x00
	.type		$str$28,@object
	.size		$str$28,($str$26 - $str$28)
$str$28:
        /*0016*/ 	.byte	0x2f, 0x74, 0x6d, 0x70, 0x2f, 0x63, 0x75, 0x74, 0x6c, 0x61, 0x73, 0x73, 0x5f, 0x73, 0x77, 0x65
        /*0026*/ 	.byte	0x65, 0x70, 0x5f, 0x73, 0x72, 0x63, 0x2f, 0x69, 0x6e, 0x63, 0x6c, 0x75, 0x64, 0x65, 0x2f, 0x63
        /*0036*/ 	.byte	0x75, 0x74, 0x65, 0x2f, 0x70, 0x6f, 0x69, 0x6e, 0x74, 0x65, 0x72, 0x5f, 0x66, 0x6c, 0x61, 0x67
        /*0046*/ 	.byte	0x67, 0x65, 0x64, 0x2e, 0x68, 0x70, 0x70, 0x00
	.type		$str$26,@object
	.size		$str$26,($str$25 - $str$26)
$str$26:
        /*004e*/ 	.byte	0x2f, 0x74, 0x6d, 0x70, 0x2f, 0x63, 0x75, 0x74, 0x6c, 0x61, 0x73, 0x73, 0x5f, 0x73, 0x77, 0x65
        /*005e*/ 	.byte	0x65, 0x70, 0x5f, 0x73, 0x72, 0x63, 0x2f, 0x69, 0x6e, 0x63, 0x6c, 0x75, 0x64, 0x65, 0x2f, 0x63
        /*006e*/ 	.byte	0x75, 0x74, 0x65, 0x2f, 0x61, 0x74, 0x6f, 0x6d, 0x2f, 0x63, 0x6f, 0x70, 0x79, 0x5f, 0x74, 0x72
        /*007e*/ 	.byte	0x61, 0x69, 0x74, 0x73, 0x5f, 0x73, 0x6d, 0x31, 0x30, 0x30, 0x2e, 0x68, 0x70, 0x70, 0x00
	.type		$str$25,@object
	.size		$str$25,(__unnamed_1 - $str$25)
$str$25:
        /*008d*/ 	.byte	0x28, 0x28, 0x75, 0x69, 0x6e, 0x74, 0x33, 0x32, 0x5f, 0x74, 0x28, 0x74, 0x68, 0x72, 0x65, 0x61
        /*009d*/ 	.byte	0x64, 0x49, 0x64, 0x78, 0x2e, 0x78, 0x29, 0x20, 0x2f, 0x20, 0x33, 0x32, 0x29, 0x20, 0x25, 0x20
        /*00ad*/ 	.byte	0x34, 0x29, 0x20, 0x3d, 0x3d, 0x20, 0x28, 0x28, 0x28, 0x74, 0x6d, 0x65, 0x6d, 0x5f, 0x61, 0x64
        /*00bd*/ 	.byte	0x64, 0x72, 0x20, 0x3e, 0x3e, 0x20, 0x31, 0x36, 0x29, 0x20, 0x2f, 0x20, 0x33, 0x32, 0x29, 0x20
        /*00cd*/ 	.byte	0x25, 0x20, 0x34, 0x29, 0x00
	.type		__unnamed_1,@object
	.size		__unnamed_1,(__unnamed_2 - __unnamed_1)
__unnamed_1:
        /*00d2*/ 	.byte	0x61, 0x75, 0x74, 0x6f, 0x20, 0x63, 0x75, 0x74, 0x65, 0x3a, 0x3a, 0x61, 0x73, 0x5f, 0x70, 0x6f
        /* <DEDUP_REMOVED lines=24> */
        /*0262*/ 	.byte	0x3a, 0x3a, 0x43, 0x3c, 0x34, 0x30, 0x39, 0x36, 0x3e, 0x3e, 0x3e, 0x3e, 0x5d, 0x00
	.type		__unnamed_2,@object
	.size		__unnamed_2,(.L_2 - __unnamed_2)
__unnamed_2:
        /* <DEDUP_REMOVED lines=40> */
        /*04f0*/ 	.byte	0x74, 0x65, 0x3a, 0x3a, 0x43, 0x3c, 0x30, 0x3e, 0x3e, 0x3e, 0x3e, 0x5d, 0x00
.L_2:


//--------------------- .nv.shared._ZN7cutlass13device_kernelINS_4gemm6kernel13GemmUniversalIN4cute5tupleIJiiiiEEENS1_10collective13CollectiveMmaINS1_35MainloopSm100TmaUmmaWarpSpecializedILi26ELi2ELi4ENS5_IJNS4_1CILi2EEESB_NSA_ILi1EEEEEEEENS5_IJNSA_ILi128EEESF_NSA_ILi64EEEEEENS_12float_e4m3_tENS5_IJlSC_lEEESI_SJ_NS4_8TiledMMAINS4_8MMA_AtomIJNS4_10MMA_TraitsINS4_25SM100_MMA_F8F6F4_2x1SM_SSEJSI_SI_fSF_SF_NS4_17integral_constantINS4_4UMMA5MajorELSQ_0EEESR_NSO_INSP_7ScaleInELSS_0EEEST_EEEEEENS4_6LayoutINS5_IJSC_SC_SC_EEENS5_IJNSA_ILi0EEESY_SY_EEEEENS5_IJNS4_10UnderscoreES11_S11_EEEEENS4_28SM100_TMA_2SM_LOAD_MULTICASTENS4_14ComposedLayoutINS4_7SwizzleILi2ELi4ELi3EEENS4_18smem_ptr_flag_bitsILi8EEENSW_INS5_IJNSA_ILi8EEESG_EEENS5_IJSG_SC_EEEEEEEvNS4_8identityENS4_18SM100_TMA_2SM_LOADES1E_vS1F_EENS_8epilogue10collective18CollectiveEpilogueINS1I_23Sm100TmaWarpSpecializedILi2ELi2ELi32ELb0ELb0EEEJNS5_IJSG_SF_SG_EEENS5_IJNSW_ISG_SC_EENSW_INS5_IJNSA_ILi32EEESB_EEENS5_IJSC_SG_EEEEEEEESI_SJ_SI_SJ_NS1I_6fusion15FusionCallbacksIS1M_NS1U_17LinearCombinationISI_fSI_fLNS_15FloatRoundStyleE2EEES1N_S1T_JEEENS4_5SM1004TMEM4LOAD26SM100_TMEM_LOAD_32dp32b32xENS4_13SM90_TMA_LOADENS15_INS16_ILi1ELi4ELi3EEES19_NSW_INS5_IJS1A_S1P_EEENS5_IJS1P_SC_EEEEEEENS4_39AutoVectorizingCopyWithAssumedAlignmentILi128EEENS4_14SM90_TMA_STOREES29_S2B_S2B_EEEvvEEEEvNT_6ParamsE --------------------------
	.section	.nv.shared._ZN7cutlass13device_kernelINS_4gemm6kernel13GemmUniversalIN4cute5tupleIJiiiiEEENS1_10collective13CollectiveMmaINS1_35MainloopSm100TmaUmmaWarpSpecializedILi26ELi2ELi4ENS5_IJNS4_1CILi2EEESB_NSA_ILi1EEEEEEEENS5_IJNSA_ILi128EEESF_NSA_ILi64EEEEEENS_12float_e4m3_tENS5_IJlSC_lEEESI_SJ_NS4_8TiledMMAINS4_8MMA_AtomIJNS4_10MMA_TraitsINS4_25SM100_MMA_F8F6F4_2x1SM_SSEJSI_SI_fSF_SF_NS4_17integral_constantINS4_4UMMA5MajorELSQ_0EEESR_NSO_INSP_7ScaleInELSS_0EEEST_EEEEEENS4_6LayoutINS5_IJSC_SC_SC_EEENS5_IJNSA_ILi0EEESY_SY_EEEEENS5_IJNS4_10UnderscoreES11_S11_EEEEENS4_28SM100_TMA_2SM_LOAD_MULTICASTENS4_14ComposedLayoutINS4_7SwizzleILi2ELi4ELi3EEENS4_18smem_ptr_flag_bitsILi8EEENSW_INS5_IJNSA_ILi8EEESG_EEENS5_IJSG_SC_EEEEEEEvNS4_8identityENS4_18SM100_TMA_2SM_LOADES1E_vS1F_EENS_8epilogue10collective18CollectiveEpilogueINS1I_23Sm100TmaWarpSpecializedILi2ELi2ELi32ELb0ELb0EEEJNS5_IJSG_SF_SG_EEENS5_IJNSW_ISG_SC_EENSW_INS5_IJNSA_ILi32EEESB_EEENS5_IJSC_SG_EEEEEEEESI_SJ_SI_SJ_NS1I_6fusion15FusionCallbacksIS1M_NS1U_17LinearCombinationISI_fSI_fLNS_15FloatRoundStyleE2EEES1N_S1T_JEEENS4_5SM1004TMEM4LOAD26SM100_TMEM_LOAD_32dp32b32xENS4_13SM90_TMA_LOADENS15_INS16_ILi1ELi4ELi3EEES19_NSW_INS5_IJS1A_S1P_EEENS5_IJS1P_SC_EEEEEEENS4_39AutoVectorizingCopyWithAssumedAlignmentILi128EEENS4_14SM90_TMA_STOREES29_S2B_S2B_EEEvvEEEEvNT_6ParamsE,"aw",@nobits
	.sectionflags	@""
	.align	16
	.zero		1024


//--------------------- .nv.shared.reserved.0     --------------------------
	.section	.nv.shared.reserved.0,"aw",@nobits
	.weak		__nv_reservedSMEM_offset_0_alias
	.size		__nv_reservedSMEM_offset_0_alias, 0, 64
	.other		__nv_reservedSMEM_offset_0_alias,@"STO_CUDA_RESERVED_SHARED STV_DEFAULT"
__nv_reservedSMEM_offset_0_alias:
	.zero		0
.nv.shared.reserved.0:
	.zero		64
	.weak		__nv_reservedSMEM_tcgen05_partition
	.type		__nv_reservedSMEM_tcgen05_partition,@object
	.size		__nv_reservedSMEM_tcgen05_partition,(.L_0 - __nv_reservedSMEM_tcgen05_partition)
__nv_reservedSMEM_tcgen05_partition:
	.zero		32
.L_0:


//--------------------- .nv.global                --------------------------
	.section	.nv.global,"aw",@nobits
.nv.global:
	.type		_ZN40_INTERNAL_f6948033_4_k_cu_3383479c_244874cute1_E,@object
	.size		_ZN40_INTERNAL_f6948033_4_k_cu_3383479c_244874cute1_E,(_ZN40_INTERNAL_f6948033_4_k_cu_3383479c_244874cuda3std3__45__cpo6cbeginE - _ZN40_INTERNAL_f6948033_4_k_cu_3383479c_244874cute1_E)
_ZN40_INTERNAL_f6948033_4_k_cu_3383479c_244874cute1_E:
	.zero		1
	.type		_ZN40_INTERNAL_f6948033_4_k_cu_3383479c_244874cuda3std3__45__cpo6cbeginE,@object
	.size		_ZN40_INTERNAL_f6948033_4_k_cu_3383479c_244874cuda3std3__45__cpo6cbeginE,(_ZN40_INTERNAL_f6948033_4_k_cu_3383479c_244874cuda3std3__48in_placeE - _ZN40_INTERNAL_f6948033_4_k_cu_3383479c_244874cuda3std3__45__cpo6cbeginE)
_ZN40_INTERNAL_f6948033_4_k_cu_3383479c_244874cuda3std3__45__cpo6cbeginE:
	.zero		1
	.type		_ZN40_INTERNAL_f6948033_4_k_cu_3383479c_244874cuda3std3__48in_placeE,@object
	.size		_ZN40_INTERNAL_f6948033_4_k_cu_3383479c_244874cuda3std3__48in_placeE,(_ZN40_INTERNAL_f6948033_4_k_cu_3383479c_244874cuda3std6ranges3__45__cpo9iter_moveE - _ZN40_INTERNAL_f6948033_4_k_cu_3383479c_244874cuda3std3__48in_placeE)
_ZN40_INTERNAL_f6948033_4_k_cu_3383479c_244874cuda3std3__48in_placeE:
	.zero		1
	.type		_ZN40_INTERNAL_f6948033_4_k_cu_3383479c_244874cuda3std6ranges3__45__cpo9iter_moveE,@object
	.size		_ZN40_INTERNAL_f6948033_4_k_cu_3383479c_244874cuda3std6ranges3__45__cpo9iter_moveE,(_ZN40_INTERNAL_f6948033_4_k_cu_3383479c_244874cuda3std3__45__cpo5beginE - _ZN40_INTERNAL_f6948033_4_k_cu_3383479c_244874cuda3std6ranges3__45__cpo9iter_moveE)
_ZN40_INTERNAL_f6948033_4_k_cu_3383479c_244874cuda3std6ranges3__45__cpo9iter_moveE:
	.zero		1
	.type		_ZN40_INTERNAL_f6948033_4_k_cu_3383479c_244874cuda3std3__45__cpo5beginE,@object
	.size		_ZN40_INTERNAL_f6948033_4_k_cu_3383479c_244874cuda3std3__45__cpo5beginE,(_ZN40_INTERNAL_f6948033_4_k_cu_3383479c_244874cuda3std3__442_GLOBAL__N__f6948033_4_k_cu_3383479c_244876ignoreE - _ZN40_INTERNAL_f6948033_4_k_cu_3383479c_244874cuda3std3__45__cpo5beginE)
_ZN40_INTERNAL_f6948033_4_k_cu_3383479c_244874cuda3std3__45__cpo5beginE:
	.zero		1
	.type		_ZN40_INTERNAL_f6948033_4_k_cu_3383479c_244874cuda3std3__442_GLOBAL__N__f6948033_4_k_cu_3383479c_244876ignoreE,@object
	.size		_ZN40_INTERNAL_f6948033_4_k_cu_3383479c_244874cuda3std3__442_GLOBAL__N__f6948033_4_k_cu_3383479c_244876ignoreE,(_ZN40_INTERNAL_f6948033_4_k_cu_3383479c_244874cute7productE - _ZN40_INTERNAL_f6948033_4_k_cu_3383479c_244874cuda3std3__442_GLOBAL__N__f6948033_4_k_cu_3383479c_244876ignoreE)
_ZN40_INTERNAL_f6948033_4_k_cu_3383479c_244874cuda3std3__442_GLOBAL__N__f6948033_4_k_cu_3383479c_244876ignoreE:
	.zero		1
	.type		_ZN40_INTERNAL_f6948033_4_k_cu_3383479c_244874cute7productE,@object
	.size		_ZN40_INTERNAL_f6948033_4_k_cu_3383479c_244874cute7productE,(_ZN40_INTERNAL_f6948033_4_k_cu_3383479c_244874cuda3std3__45__cpo3endE - _ZN40_INTERNAL_f6948033_4_k_cu_3383479c_244874cute7productE)
_ZN40_INTERNAL_f6948033_4_k_cu_3383479c_244874cute7productE:
	.zero		1
	.type		_ZN40_INTERNAL_f6948033_4_k_cu_3383479c_244874cuda3std3__45__cpo3endE,@object
	.size		_ZN40_INTERNAL_f6948033_4_k_cu_3383479c_244874cuda3std3__45__cpo3endE,(_ZN40_INTERNAL_f6948033_4_k_cu_3383479c_244874cuda3std3__419piecewise_constructE - _ZN40_INTERNAL_f6948033_4_k_cu_3383479c_244874cuda3std3__45__cpo3endE)
_ZN40_INTERNAL_f6948033_4_k_cu_3383479c_244874cuda3std3__45__cpo3endE:
	.zero		1
	.type		_ZN40_INTERNAL_f6948033_4_k_cu_3383479c_244874cuda3std3__419piecewise_constructE,@object
	.size		_ZN40_INTERNAL_f6948033_4_k_cu_3383479c_244874cuda3std3__419piecewise_constructE,(_ZN40_INTERNAL_f6948033_4_k_cu_3383479c_244874cuda3std3__45__cpo4cendE - _ZN40_INTERNAL_f6948033_4_k_cu_3383479c_244874cuda3std3__419piecewise_constructE)
_ZN40_INTERNAL_f6948033_4_k_cu_3383479c_244874cuda3std3__419piecewise_constructE:
	.zero		1
	.type		_ZN40_INTERNAL_f6948033_4_k_cu_3383479c_244874cuda3std3__45__cpo4cendE,@object
	.size		_ZN40_INTERNAL_f6948033_4_k_cu_3383479c_244874cuda3std3__45__cpo4cendE,(_ZN40_INTERNAL_f6948033_4_k_cu_3383479c_244874cuda3std6ranges3__45__cpo4swapE - _ZN40_INTERNAL_f6948033_4_k_cu_3383479c_244874cuda3std3__45__cpo4cendE)
_ZN40_INTERNAL_f6948033_4_k_cu_3383479c_244874cuda3std3__45__cpo4cendE:
	.zero		1
	.type		_ZN40_INTERNAL_f6948033_4_k_cu_3383479c_244874cuda3std6ranges3__45__cpo4swapE,@object
	.size		_ZN40_INTERNAL_f6948033_4_k_cu_3383479c_244874cuda3std6ranges3__45__cpo4swapE,(.L_10 - _ZN40_INTERNAL_f6948033_4_k_cu_3383479c_244874cuda3std6ranges3__45__cpo4swapE)
_ZN40_INTERNAL_f6948033_4_k_cu_3383479c_244874cuda3std6ranges3__45__cpo4swapE:
	.zero		1
.L_10:


//--------------------- .nv.constant0._ZN7cutlass13device_kernelINS_4gemm6kernel13GemmUniversalIN4cute5tupleIJiiiiEEENS1_10collective13CollectiveMmaINS1_35MainloopSm100TmaUmmaWarpSpecializedILi26ELi2ELi4ENS5_IJNS4_1CILi2EEESB_NSA_ILi1EEEEEEEENS5_IJNSA_ILi128EEESF_NSA_ILi64EEEEEENS_12float_e4m3_tENS5_IJlSC_lEEESI_SJ_NS4_8TiledMMAINS4_8MMA_AtomIJNS4_10MMA_TraitsINS4_25SM100_MMA_F8F6F4_2x1SM_SSEJSI_SI_fSF_SF_NS4_17integral_constantINS4_4UMMA5MajorELSQ_0EEESR_NSO_INSP_7ScaleInELSS_0EEEST_EEEEEENS4_6LayoutINS5_IJSC_SC_SC_EEENS5_IJNSA_ILi0EEESY_SY_EEEEENS5_IJNS4_10UnderscoreES11_S11_EEEEENS4_28SM100_TMA_2SM_LOAD_MULTICASTENS4_14ComposedLayoutINS4_7SwizzleILi2ELi4ELi3EEENS4_18smem_ptr_flag_bitsILi8EEENSW_INS5_IJNSA_ILi8EEESG_EEENS5_IJSG_SC_EEEEEEEvNS4_8identityENS4_18SM100_TMA_2SM_LOADES1E_vS1F_EENS_8epilogue10collective18CollectiveEpilogueINS1I_23Sm100TmaWarpSpecializedILi2ELi2ELi32ELb0ELb0EEEJNS5_IJSG_SF_SG_EEENS5_IJNSW_ISG_SC_EENSW_INS5_IJNSA_ILi32EEESB_EEENS5_IJSC_SG_EEEEEEEESI_SJ_SI_SJ_NS1I_6fusion15FusionCallbacksIS1M_NS1U_17LinearCombinationISI_fSI_fLNS_15FloatRoundStyleE2EEES1N_S1T_JEEENS4_5SM1004TMEM4LOAD26SM100_TMEM_LOAD_32dp32b32xENS4_13SM90_TMA_LOADENS15_INS16_ILi1ELi4ELi3EEES19_NSW_INS5_IJS1A_S1P_EEENS5_IJS1P_SC_EEEEEEENS4_39AutoVectorizingCopyWithAssumedAlignmentILi128EEENS4_14SM90_TMA_STOREES29_S2B_S2B_EEEvvEEEEvNT_6ParamsE --------------------------
	.section	.nv.constant0._ZN7cutlass13device_kernelINS_4gemm6kernel13GemmUniversalIN4cute5tupleIJiiiiEEENS1_10collective13CollectiveMmaINS1_35MainloopSm100TmaUmmaWarpSpecializedILi26ELi2ELi4ENS5_IJNS4_1CILi2EEESB_NSA_ILi1EEEEEEEENS5_IJNSA_ILi128EEESF_NSA_ILi64EEEEEENS_12float_e4m3_tENS5_IJlSC_lEEESI_SJ_NS4_8TiledMMAINS4_8MMA_AtomIJNS4_10MMA_TraitsINS4_25SM100_MMA_F8F6F4_2x1SM_SSEJSI_SI_fSF_SF_NS4_17integral_constantINS4_4UMMA5MajorELSQ_0EEESR_NSO_INSP_7ScaleInELSS_0EEEST_EEEEEENS4_6LayoutINS5_IJSC_SC_SC_EEENS5_IJNSA_ILi0EEESY_SY_EEEEENS5_IJNS4_10UnderscoreES11_S11_EEEEENS4_28SM100_TMA_2SM_LOAD_MULTICASTENS4_14ComposedLayoutINS4_7SwizzleILi2ELi4ELi3EEENS4_18smem_ptr_flag_bitsILi8EEENSW_INS5_IJNSA_ILi8EEESG_EEENS5_IJSG_SC_EEEEEEEvNS4_8identityENS4_18SM100_TMA_2SM_LOADES1E_vS1F_EENS_8epilogue10collective18CollectiveEpilogueINS1I_23Sm100TmaWarpSpecializedILi2ELi2ELi32ELb0ELb0EEEJNS5_IJSG_SF_SG_EEENS5_IJNSW_ISG_SC_EENSW_INS5_IJNSA_ILi32EEESB_EEENS5_IJSC_SG_EEEEEEEESI_SJ_SI_SJ_NS1I_6fusion15FusionCallbacksIS1M_NS1U_17LinearCombinationISI_fSI_fLNS_15FloatRoundStyleE2EEES1N_S1T_JEEENS4_5SM1004TMEM4LOAD26SM100_TMEM_LOAD_32dp32b32xENS4_13SM90_TMA_LOADENS15_INS16_ILi1ELi4ELi3EEES19_NSW_INS5_IJS1A_S1P_EEENS5_IJS1P_SC_EEEEEEENS4_39AutoVectorizingCopyWithAssumedAlignmentILi128EEENS4_14SM90_TMA_STOREES29_S2B_S2B_EEEvvEEEEvNT_6ParamsE,"a",@progbits
	.sectionflags	@""
	.align	4
.nv.constant0._ZN7cutlass13device_kernelINS_4gemm6kernel13GemmUniversalIN4cute5tupleIJiiiiEEENS1_10collective13CollectiveMmaINS1_35MainloopSm100TmaUmmaWarpSpecializedILi26ELi2ELi4ENS5_IJNS4_1CILi2EEESB_NSA_ILi1EEEEEEEENS5_IJNSA_ILi128EEESF_NSA_ILi64EEEEEENS_12float_e4m3_tENS5_IJlSC_lEEESI_SJ_NS4_8TiledMMAINS4_8MMA_AtomIJNS4_10MMA_TraitsINS4_25SM100_MMA_F8F6F4_2x1SM_SSEJSI_SI_fSF_SF_NS4_17integral_constantINS4_4UMMA5MajorELSQ_0EEESR_NSO_INSP_7ScaleInELSS_0EEEST_EEEEEENS4_6LayoutINS5_IJSC_SC_SC_EEENS5_IJNSA_ILi0EEESY_SY_EEEEENS5_IJNS4_10UnderscoreES11_S11_EEEEENS4_28SM100_TMA_2SM_LOAD_MULTICASTENS4_14ComposedLayoutINS4_7SwizzleILi2ELi4ELi3EEENS4_18smem_ptr_flag_bitsILi8EEENSW_INS5_IJNSA_ILi8EEESG_EEENS5_IJSG_SC_EEEEEEEvNS4_8identityENS4_18SM100_TMA_2SM_LOADES1E_vS1F_EENS_8epilogue10collective18CollectiveEpilogueINS1I_23Sm100TmaWarpSpecializedILi2ELi2ELi32ELb0ELb0EEEJNS5_IJSG_SF_SG_EEENS5_IJNSW_ISG_SC_EENSW_INS5_IJNSA_ILi32EEESB_EEENS5_IJSC_SG_EEEEEEEESI_SJ_SI_SJ_NS1I_6fusion15FusionCallbacksIS1M_NS1U_17LinearCombinationISI_fSI_fLNS_15FloatRoundStyleE2EEES1N_S1T_JEEENS4_5SM1004TMEM4LOAD26SM100_TMEM_LOAD_32dp32b32xENS4_13SM90_TMA_LOADENS15_INS16_ILi1ELi4ELi3EEES19_NSW_INS5_IJS1A_S1P_EEENS5_IJS1P_SC_EEEEEEENS4_39AutoVectorizingCopyWithAssumedAlignmentILi128EEENS4_14SM90_TMA_STOREES29_S2B_S2B_EEEvvEEEEvNT_6ParamsE:
	.zero		2944


//--------------------- SYMBOLS --------------------------

	.type		.nv.reservedSmem.offset0,@object
	.size		.nv.reservedSmem.offset0,0x4
	.type		.nv.reservedSmem.cap,@object
	.size		.nv.reservedSmem.cap,0x4
	.type		__assertfail,@function
